//
// Generated by NVIDIA NVVM Compiler
//
// Compiler Build ID: CL-36424714
// Cuda compilation tools, release 13.0, V13.0.88
// Based on NVVM 20.0.0
//

.version 9.0
.target sm_100
.address_size 64

	// .globl	_Z12monteWithGPUP17curandStateXORWOWPf
.global .align 4 .b8 precalc_xorwow_matrix[102400];
.global .align 4 .b8 precalc_xorwow_offset_matrix[102400];
.global .align 4 .b8 mrg32k3aM1[2304];
.global .align 4 .b8 mrg32k3aM2[2304];
.global .align 4 .b8 mrg32k3aM1SubSeq[2016];
.global .align 4 .b8 mrg32k3aM2SubSeq[2016];
.global .align 4 .b8 mrg32k3aM1Seq[2304];
.global .align 4 .b8 mrg32k3aM2Seq[2304];
.const .align 8 .b8 __cr_lgamma_table[72];

.visible .entry _Z12monteWithGPUP17curandStateXORWOWPf(
	.param .u64 .ptr .align 1 _Z12monteWithGPUP17curandStateXORWOWPf_param_0,
	.param .u64 .ptr .align 1 _Z12monteWithGPUP17curandStateXORWOWPf_param_1
)
{
	.reg .pred 	%p<29>;
	.reg .b32 	%r<540>;
	.reg .b32 	%f<28>;
	.reg .b64 	%rd<22>;
	.reg .b64 	%fd<17>;

	ld.param.u64 	%rd9, [_Z12monteWithGPUP17curandStateXORWOWPf_param_0];
	ld.param.u64 	%rd8, [_Z12monteWithGPUP17curandStateXORWOWPf_param_1];
	cvta.to.global.u64 	%rd10, %rd9;
	mov.u32 	%r219, %tid.x;
	mov.u32 	%r220, %ntid.x;
	mov.u32 	%r221, %ctaid.x;
	mad.lo.s32 	%r1, %r220, %r221, %r219;
	mul.wide.s32 	%rd11, %r1, 48;
	add.s64 	%rd1, %rd10, %rd11;
	mov.b32 	%r446, 1593684748;
	mov.b32 	%r222, 832094735;
	st.global.v2.u32 	[%rd1], {%r222, %r446};
	mov.b32 	%r444, -123459836;
	mov.b32 	%r445, 1111207954;
	st.global.v2.u32 	[%rd1+8], {%r445, %r444};
	mov.b32 	%r442, 1476011280;
	mov.b32 	%r443, -589760388;
	st.global.v2.u32 	[%rd1+16], {%r443, %r442};
	setp.eq.s32 	%p1, %r1, 0;
	@%p1 bra 	$L__BB0_42;
	cvt.u64.u32 	%rd21, %r1;
	mov.b32 	%r428, 0;
	mov.b32 	%r446, 1593684748;
	mov.b32 	%r445, 1111207954;
	mov.b32 	%r444, -123459836;
	mov.b32 	%r443, -589760388;
	mov.b32 	%r442, 1476011280;
$L__BB0_2:
	and.b64  	%rd4, %rd21, 3;
	setp.eq.s64 	%p2, %rd4, 0;
	@%p2 bra 	$L__BB0_41;
	mul.wide.u32 	%rd12, %r428, 3200;
	mov.u64 	%rd13, precalc_xorwow_matrix;
	add.s64 	%rd5, %rd13, %rd12;
	cvt.u32.u64 	%r8, %rd4;
	mov.b32 	%r429, 0;
$L__BB0_4:
	mov.b32 	%r442, 0;
	mov.u32 	%r443, %r442;
	mov.u32 	%r444, %r442;
	mov.u32 	%r445, %r442;
	mov.u32 	%r446, %r442;
	mov.u32 	%r435, %r442;
$L__BB0_5:
	mul.wide.u32 	%rd14, %r435, 4;
	add.s64 	%rd15, %rd1, %rd14;
	ld.global.u32 	%r16, [%rd15+4];
	shl.b32 	%r17, %r435, 5;
	mov.b32 	%r441, 0;
$L__BB0_6:
	.pragma "nounroll";
	shr.u32 	%r232, %r16, %r441;
	and.b32  	%r233, %r232, 1;
	setp.eq.b32 	%p3, %r233, 1;
	not.pred 	%p4, %p3;
	add.s32 	%r234, %r17, %r441;
	mul.lo.s32 	%r235, %r234, 5;
	mul.wide.u32 	%rd16, %r235, 4;
	add.s64 	%rd6, %rd5, %rd16;
	@%p4 bra 	$L__BB0_8;
	ld.global.u32 	%r236, [%rd6];
	xor.b32  	%r446, %r446, %r236;
	ld.global.u32 	%r237, [%rd6+4];
	xor.b32  	%r445, %r445, %r237;
	ld.global.u32 	%r238, [%rd6+8];
	xor.b32  	%r444, %r444, %r238;
	ld.global.u32 	%r239, [%rd6+12];
	xor.b32  	%r443, %r443, %r239;
	ld.global.u32 	%r240, [%rd6+16];
	xor.b32  	%r442, %r442, %r240;
$L__BB0_8:
	and.b32  	%r242, %r232, 2;
	setp.eq.s32 	%p5, %r242, 0;
	@%p5 bra 	$L__BB0_10;
	ld.global.u32 	%r243, [%rd6+20];
	xor.b32  	%r446, %r446, %r243;
	ld.global.u32 	%r244, [%rd6+24];
	xor.b32  	%r445, %r445, %r244;
	ld.global.u32 	%r245, [%rd6+28];
	xor.b32  	%r444, %r444, %r245;
	ld.global.u32 	%r246, [%rd6+32];
	xor.b32  	%r443, %r443, %r246;
	ld.global.u32 	%r247, [%rd6+36];
	xor.b32  	%r442, %r442, %r247;
$L__BB0_10:
	and.b32  	%r249, %r232, 4;
	setp.eq.s32 	%p6, %r249, 0;
	@%p6 bra 	$L__BB0_12;
	ld.global.u32 	%r250, [%rd6+40];
	xor.b32  	%r446, %r446, %r250;
	ld.global.u32 	%r251, [%rd6+44];
	xor.b32  	%r445, %r445, %r251;
	ld.global.u32 	%r252, [%rd6+48];
	xor.b32  	%r444, %r444, %r252;
	ld.global.u32 	%r253, [%rd6+52];
	xor.b32  	%r443, %r443, %r253;
	ld.global.u32 	%r254, [%rd6+56];
	xor.b32  	%r442, %r442, %r254;
$L__BB0_12:
	and.b32  	%r256, %r232, 8;
	setp.eq.s32 	%p7, %r256, 0;
	@%p7 bra 	$L__BB0_14;
	ld.global.u32 	%r257, [%rd6+60];
	xor.b32  	%r446, %r446, %r257;
	ld.global.u32 	%r258, [%rd6+64];
	xor.b32  	%r445, %r445, %r258;
	ld.global.u32 	%r259, [%rd6+68];
	xor.b32  	%r444, %r444, %r259;
	ld.global.u32 	%r260, [%rd6+72];
	xor.b32  	%r443, %r443, %r260;
	ld.global.u32 	%r261, [%rd6+76];
	xor.b32  	%r442, %r442, %r261;
$L__BB0_14:
	and.b32  	%r263, %r232, 16;
	setp.eq.s32 	%p8, %r263, 0;
	@%p8 bra 	$L__BB0_16;
	ld.global.u32 	%r264, [%rd6+80];
	xor.b32  	%r446, %r446, %r264;
	ld.global.u32 	%r265, [%rd6+84];
	xor.b32  	%r445, %r445, %r265;
	ld.global.u32 	%r266, [%rd6+88];
	xor.b32  	%r444, %r444, %r266;
	ld.global.u32 	%r267, [%rd6+92];
	xor.b32  	%r443, %r443, %r267;
	ld.global.u32 	%r268, [%rd6+96];
	xor.b32  	%r442, %r442, %r268;
$L__BB0_16:
	and.b32  	%r270, %r232, 32;
	setp.eq.s32 	%p9, %r270, 0;
	@%p9 bra 	$L__BB0_18;
	ld.global.u32 	%r271, [%rd6+100];
	xor.b32  	%r446, %r446, %r271;
	ld.global.u32 	%r272, [%rd6+104];
	xor.b32  	%r445, %r445, %r272;
	ld.global.u32 	%r273, [%rd6+108];
	xor.b32  	%r444, %r444, %r273;
	ld.global.u32 	%r274, [%rd6+112];
	xor.b32  	%r443, %r443, %r274;
	ld.global.u32 	%r275, [%rd6+116];
	xor.b32  	%r442, %r442, %r275;
$L__BB0_18:
	and.b32  	%r277, %r232, 64;
	setp.eq.s32 	%p10, %r277, 0;
	@%p10 bra 	$L__BB0_20;
	ld.global.u32 	%r278, [%rd6+120];
	xor.b32  	%r446, %r446, %r278;
	ld.global.u32 	%r279, [%rd6+124];
	xor.b32  	%r445, %r445, %r279;
	ld.global.u32 	%r280, [%rd6+128];
	xor.b32  	%r444, %r444, %r280;
	ld.global.u32 	%r281, [%rd6+132];
	xor.b32  	%r443, %r443, %r281;
	ld.global.u32 	%r282, [%rd6+136];
	xor.b32  	%r442, %r442, %r282;
$L__BB0_20:
	and.b32  	%r284, %r232, 128;
	setp.eq.s32 	%p11, %r284, 0;
	@%p11 bra 	$L__BB0_22;
	ld.global.u32 	%r285, [%rd6+140];
	xor.b32  	%r446, %r446, %r285;
	ld.global.u32 	%r286, [%rd6+144];
	xor.b32  	%r445, %r445, %r286;
	ld.global.u32 	%r287, [%rd6+148];
	xor.b32  	%r444, %r444, %r287;
	ld.global.u32 	%r288, [%rd6+152];
	xor.b32  	%r443, %r443, %r288;
	ld.global.u32 	%r289, [%rd6+156];
	xor.b32  	%r442, %r442, %r289;
$L__BB0_22:
	and.b32  	%r291, %r232, 256;
	setp.eq.s32 	%p12, %r291, 0;
	@%p12 bra 	$L__BB0_24;
	ld.global.u32 	%r292, [%rd6+160];
	xor.b32  	%r446, %r446, %r292;
	ld.global.u32 	%r293, [%rd6+164];
	xor.b32  	%r445, %r445, %r293;
	ld.global.u32 	%r294, [%rd6+168];
	xor.b32  	%r444, %r444, %r294;
	ld.global.u32 	%r295, [%rd6+172];
	xor.b32  	%r443, %r443, %r295;
	ld.global.u32 	%r296, [%rd6+176];
	xor.b32  	%r442, %r442, %r296;
$L__BB0_24:
	and.b32  	%r298, %r232, 512;
	setp.eq.s32 	%p13, %r298, 0;
	@%p13 bra 	$L__BB0_26;
	ld.global.u32 	%r299, [%rd6+180];
	xor.b32  	%r446, %r446, %r299;
	ld.global.u32 	%r300, [%rd6+184];
	xor.b32  	%r445, %r445, %r300;
	ld.global.u32 	%r301, [%rd6+188];
	xor.b32  	%r444, %r444, %r301;
	ld.global.u32 	%r302, [%rd6+192];
	xor.b32  	%r443, %r443, %r302;
	ld.global.u32 	%r303, [%rd6+196];
	xor.b32  	%r442, %r442, %r303;
$L__BB0_26:
	and.b32  	%r305, %r232, 1024;
	setp.eq.s32 	%p14, %r305, 0;
	@%p14 bra 	$L__BB0_28;
	ld.global.u32 	%r306, [%rd6+200];
	xor.b32  	%r446, %r446, %r306;
	ld.global.u32 	%r307, [%rd6+204];
	xor.b32  	%r445, %r445, %r307;
	ld.global.u32 	%r308, [%rd6+208];
	xor.b32  	%r444, %r444, %r308;
	ld.global.u32 	%r309, [%rd6+212];
	xor.b32  	%r443, %r443, %r309;
	ld.global.u32 	%r310, [%rd6+216];
	xor.b32  	%r442, %r442, %r310;
$L__BB0_28:
	and.b32  	%r312, %r232, 2048;
	setp.eq.s32 	%p15, %r312, 0;
	@%p15 bra 	$L__BB0_30;
	ld.global.u32 	%r313, [%rd6+220];
	xor.b32  	%r446, %r446, %r313;
	ld.global.u32 	%r314, [%rd6+224];
	xor.b32  	%r445, %r445, %r314;
	ld.global.u32 	%r315, [%rd6+228];
	xor.b32  	%r444, %r444, %r315;
	ld.global.u32 	%r316, [%rd6+232];
	xor.b32  	%r443, %r443, %r316;
	ld.global.u32 	%r317, [%rd6+236];
	xor.b32  	%r442, %r442, %r317;
$L__BB0_30:
	and.b32  	%r319, %r232, 4096;
	setp.eq.s32 	%p16, %r319, 0;
	@%p16 bra 	$L__BB0_32;
	ld.global.u32 	%r320, [%rd6+240];
	xor.b32  	%r446, %r446, %r320;
	ld.global.u32 	%r321, [%rd6+244];
	xor.b32  	%r445, %r445, %r321;
	ld.global.u32 	%r322, [%rd6+248];
	xor.b32  	%r444, %r444, %r322;
	ld.global.u32 	%r323, [%rd6+252];
	xor.b32  	%r443, %r443, %r323;
	ld.global.u32 	%r324, [%rd6+256];
	xor.b32  	%r442, %r442, %r324;
$L__BB0_32:
	and.b32  	%r326, %r232, 8192;
	setp.eq.s32 	%p17, %r326, 0;
	@%p17 bra 	$L__BB0_34;
	ld.global.u32 	%r327, [%rd6+260];
	xor.b32  	%r446, %r446, %r327;
	ld.global.u32 	%r328, [%rd6+264];
	xor.b32  	%r445, %r445, %r328;
	ld.global.u32 	%r329, [%rd6+268];
	xor.b32  	%r444, %r444, %r329;
	ld.global.u32 	%r330, [%rd6+272];
	xor.b32  	%r443, %r443, %r330;
	ld.global.u32 	%r331, [%rd6+276];
	xor.b32  	%r442, %r442, %r331;
$L__BB0_34:
	and.b32  	%r333, %r232, 16384;
	setp.eq.s32 	%p18, %r333, 0;
	@%p18 bra 	$L__BB0_36;
	ld.global.u32 	%r334, [%rd6+280];
	xor.b32  	%r446, %r446, %r334;
	ld.global.u32 	%r335, [%rd6+284];
	xor.b32  	%r445, %r445, %r335;
	ld.global.u32 	%r336, [%rd6+288];
	xor.b32  	%r444, %r444, %r336;
	ld.global.u32 	%r337, [%rd6+292];
	xor.b32  	%r443, %r443, %r337;
	ld.global.u32 	%r338, [%rd6+296];
	xor.b32  	%r442, %r442, %r338;
$L__BB0_36:
	and.b32  	%r340, %r232, 32768;
	setp.eq.s32 	%p19, %r340, 0;
	@%p19 bra 	$L__BB0_38;
	ld.global.u32 	%r341, [%rd6+300];
	xor.b32  	%r446, %r446, %r341;
	ld.global.u32 	%r342, [%rd6+304];
	xor.b32  	%r445, %r445, %r342;
	ld.global.u32 	%r343, [%rd6+308];
	xor.b32  	%r444, %r444, %r343;
	ld.global.u32 	%r344, [%rd6+312];
	xor.b32  	%r443, %r443, %r344;
	ld.global.u32 	%r345, [%rd6+316];
	xor.b32  	%r442, %r442, %r345;
$L__BB0_38:
	add.s32 	%r441, %r441, 16;
	setp.ne.s32 	%p20, %r441, 32;
	@%p20 bra 	$L__BB0_6;
	mad.lo.s32 	%r346, %r435, -31, %r17;
	add.s32 	%r435, %r346, 1;
	setp.ne.s32 	%p21, %r435, 5;
	@%p21 bra 	$L__BB0_5;
	st.global.u32 	[%rd1+4], %r446;
	st.global.u32 	[%rd1+8], %r445;
	st.global.u32 	[%rd1+12], %r444;
	st.global.u32 	[%rd1+16], %r443;
	st.global.u32 	[%rd1+20], %r442;
	add.s32 	%r429, %r429, 1;
	setp.lt.u32 	%p22, %r429, %r8;
	@%p22 bra 	$L__BB0_4;
$L__BB0_41:
	shr.u64 	%rd7, %rd21, 2;
	add.s32 	%r428, %r428, 1;
	setp.gt.u64 	%p23, %rd21, 3;
	mov.u64 	%rd21, %rd7;
	@%p23 bra 	$L__BB0_2;
$L__BB0_42:
	mov.b32 	%r538, 0;
	st.global.v2.u32 	[%rd1+24], {%r538, %r538};
	st.global.u32 	[%rd1+32], %r538;
	mov.b64 	%rd17, 0;
	st.global.u64 	[%rd1+40], %rd17;
	mov.b32 	%r532, 832457172;
	mov.u32 	%r539, %r538;
$L__BB0_43:
	shr.u32 	%r349, %r446, 2;
	xor.b32  	%r350, %r349, %r446;
	shl.b32 	%r351, %r442, 4;
	shl.b32 	%r352, %r350, 1;
	xor.b32  	%r353, %r352, %r351;
	xor.b32  	%r354, %r353, %r350;
	xor.b32  	%r355, %r354, %r442;
	shr.u32 	%r356, %r445, 2;
	xor.b32  	%r357, %r356, %r445;
	shl.b32 	%r358, %r355, 4;
	shl.b32 	%r359, %r357, 1;
	xor.b32  	%r360, %r359, %r358;
	xor.b32  	%r361, %r360, %r357;
	xor.b32  	%r362, %r361, %r355;
	shr.u32 	%r363, %r444, 2;
	xor.b32  	%r364, %r363, %r444;
	shl.b32 	%r365, %r362, 4;
	shl.b32 	%r366, %r364, 1;
	xor.b32  	%r367, %r366, %r365;
	xor.b32  	%r368, %r367, %r364;
	xor.b32  	%r369, %r368, %r362;
	shr.u32 	%r370, %r443, 2;
	xor.b32  	%r371, %r370, %r443;
	shl.b32 	%r372, %r369, 4;
	shl.b32 	%r373, %r371, 1;
	xor.b32  	%r374, %r373, %r372;
	xor.b32  	%r375, %r374, %r371;
	xor.b32  	%r446, %r375, %r369;
	shr.u32 	%r376, %r442, 2;
	xor.b32  	%r377, %r376, %r442;
	shl.b32 	%r378, %r446, 4;
	shl.b32 	%r379, %r377, 1;
	xor.b32  	%r380, %r379, %r378;
	xor.b32  	%r381, %r380, %r377;
	xor.b32  	%r445, %r381, %r446;
	shr.u32 	%r382, %r355, 2;
	xor.b32  	%r383, %r382, %r355;
	shl.b32 	%r384, %r445, 4;
	shl.b32 	%r385, %r383, 1;
	xor.b32  	%r386, %r385, %r384;
	xor.b32  	%r387, %r386, %r383;
	xor.b32  	%r444, %r387, %r445;
	shr.u32 	%r388, %r362, 2;
	xor.b32  	%r389, %r388, %r362;
	shl.b32 	%r390, %r444, 4;
	shl.b32 	%r391, %r389, 1;
	xor.b32  	%r392, %r391, %r390;
	xor.b32  	%r393, %r392, %r389;
	xor.b32  	%r443, %r393, %r444;
	shr.u32 	%r394, %r369, 2;
	xor.b32  	%r395, %r394, %r369;
	shl.b32 	%r396, %r443, 4;
	shl.b32 	%r397, %r395, 1;
	xor.b32  	%r398, %r397, %r396;
	xor.b32  	%r399, %r398, %r395;
	xor.b32  	%r442, %r399, %r443;
	add.s32 	%r400, %r532, %r442;
	add.s32 	%r401, %r355, %r532;
	cvt.rn.f32.u32 	%f1, %r401;
	fma.rn.f32 	%f2, %f1, 0f2F800000, 0f2F000000;
	fma.rn.f32 	%f3, %f2, 0f40000000, 0fBF800000;
	cvt.f64.f32 	%fd1, %f3;
	add.s32 	%r402, %r532, %r362;
	add.s32 	%r403, %r402, 362437;
	cvt.rn.f32.u32 	%f4, %r403;
	fma.rn.f32 	%f5, %f4, 0f2F800000, 0f2F000000;
	fma.rn.f32 	%f6, %f5, 0f40000000, 0fBF800000;
	cvt.f64.f32 	%fd2, %f6;
	mul.f64 	%fd3, %fd2, %fd2;
	fma.rn.f64 	%fd4, %fd1, %fd1, %fd3;
	setp.le.f64 	%p24, %fd4, 0d3FF0000000000000;
	selp.u32 	%r404, 1, 0, %p24;
	add.s32 	%r405, %r538, %r404;
	add.s32 	%r406, %r532, %r369;
	add.s32 	%r407, %r406, 724874;
	cvt.rn.f32.u32 	%f7, %r407;
	fma.rn.f32 	%f8, %f7, 0f2F800000, 0f2F000000;
	fma.rn.f32 	%f9, %f8, 0f40000000, 0fBF800000;
	cvt.f64.f32 	%fd5, %f9;
	add.s32 	%r408, %r532, %r446;
	add.s32 	%r409, %r408, 1087311;
	cvt.rn.f32.u32 	%f10, %r409;
	fma.rn.f32 	%f11, %f10, 0f2F800000, 0f2F000000;
	fma.rn.f32 	%f12, %f11, 0f40000000, 0fBF800000;
	cvt.f64.f32 	%fd6, %f12;
	mul.f64 	%fd7, %fd6, %fd6;
	fma.rn.f64 	%fd8, %fd5, %fd5, %fd7;
	setp.le.f64 	%p25, %fd8, 0d3FF0000000000000;
	selp.u32 	%r410, 1, 0, %p25;
	add.s32 	%r411, %r405, %r410;
	add.s32 	%r412, %r532, %r445;
	add.s32 	%r413, %r412, 1449748;
	cvt.rn.f32.u32 	%f13, %r413;
	fma.rn.f32 	%f14, %f13, 0f2F800000, 0f2F000000;
	fma.rn.f32 	%f15, %f14, 0f40000000, 0fBF800000;
	cvt.f64.f32 	%fd9, %f15;
	add.s32 	%r414, %r532, %r444;
	add.s32 	%r415, %r414, 1812185;
	cvt.rn.f32.u32 	%f16, %r415;
	fma.rn.f32 	%f17, %f16, 0f2F800000, 0f2F000000;
	fma.rn.f32 	%f18, %f17, 0f40000000, 0fBF800000;
	cvt.f64.f32 	%fd10, %f18;
	mul.f64 	%fd11, %fd10, %fd10;
	fma.rn.f64 	%fd12, %fd9, %fd9, %fd11;
	setp.le.f64 	%p26, %fd12, 0d3FF0000000000000;
	selp.u32 	%r416, 1, 0, %p26;
	add.s32 	%r417, %r411, %r416;
	add.s32 	%r418, %r532, %r443;
	add.s32 	%r419, %r418, 2174622;
	cvt.rn.f32.u32 	%f19, %r419;
	fma.rn.f32 	%f20, %f19, 0f2F800000, 0f2F000000;
	fma.rn.f32 	%f21, %f20, 0f40000000, 0fBF800000;
	cvt.f64.f32 	%fd13, %f21;
	add.s32 	%r420, %r400, 2537059;
	cvt.rn.f32.u32 	%f22, %r420;
	fma.rn.f32 	%f23, %f22, 0f2F800000, 0f2F000000;
	fma.rn.f32 	%f24, %f23, 0f40000000, 0fBF800000;
	cvt.f64.f32 	%fd14, %f24;
	mul.f64 	%fd15, %fd14, %fd14;
	fma.rn.f64 	%fd16, %fd13, %fd13, %fd15;
	setp.le.f64 	%p27, %fd16, 0d3FF0000000000000;
	selp.u32 	%r421, 1, 0, %p27;
	add.s32 	%r538, %r417, %r421;
	add.s32 	%r539, %r539, 4;
	add.s32 	%r532, %r532, 2899496;
	setp.ne.s32 	%p28, %r539, 4096;
	@%p28 bra 	$L__BB0_43;
	st.global.v2.u32 	[%rd1+8], {%r445, %r444};
	st.global.v2.u32 	[%rd1+16], {%r443, %r442};
	mov.b32 	%r422, -493788657;
	st.global.v2.u32 	[%rd1], {%r422, %r446};
	cvta.to.global.u64 	%rd18, %rd8;
	cvt.rn.f32.u32 	%f25, %r538;
	mul.f32 	%f26, %f25, 0f40800000;
	mul.f32 	%f27, %f26, 0f39800000;
	mul.wide.s32 	%rd19, %r1, 4;
	add.s64 	%rd20, %rd18, %rd19;
	st.global.f32 	[%rd20], %f27;
	ret;

}


// ===== COMPILED SASS (sm_100) =====

	.target	sm_100

	.elftype	@"ET_EXEC"


//--------------------- .note.nv.tkinfo           --------------------------
	.section	.note.nv.tkinfo,"",@"SHT_NOTE"
	.sectionflags	@"SHF_NOTE_NV_TKINFO"
	.tkinfo
        /*0018*/ 	.word	0x00000002
        /*0030*/ 	.string	""
        /*0030*/ 	.string	"ptxas"
        /*0030*/ 	.string	"Cuda compilation tools, release 13.0, V13.0.88"
        /*0030*/ 	.string	"Build cuda_13.0.r13.0/compiler.36424714_0"
        /*0030*/ 	.string	"-arch sm_100 -m 64 "



//--------------------- .note.nv.cuinfo           --------------------------
	.section	.note.nv.cuinfo,"",@"SHT_NOTE"
	.sectionflags	@"SHF_NOTE_NV_CUINFO"
        /*0018*/ 	.short	0x0002
        /*001a*/ 	.short	0x0064
        /*001c*/ 	.short	0x0082
	.zero		2


//--------------------- .nv.info                  --------------------------
	.section	.nv.info,"",@"SHT_CUDA_INFO"
	.align	4


	//----- nvinfo : EIATTR_REGCOUNT
	.align		4
        /*0000*/ 	.byte	0x04, 0x2f
        /*0002*/ 	.short	(.L_10 - .L_9)
	.align		4
.L_9:
        /*0004*/ 	.word	index@(_Z12monteWithGPUP17curandStateXORWOWPf)
        /*0008*/ 	.word	0x0000001f


	//----- nvinfo : EIATTR_FRAME_SIZE
	.align		4
.L_10:
        /*000c*/ 	.byte	0x04, 0x11
        /*000e*/ 	.short	(.L_12 - .L_11)
	.align		4
.L_11:
        /*0010*/ 	.word	index@(_Z12monteWithGPUP17curandStateXORWOWPf)
        /*0014*/ 	.word	0x00000000


	//----- nvinfo : EIATTR_MIN_STACK_SIZE
	.align		4
.L_12:
        /*0018*/ 	.byte	0x04, 0x12
        /*001a*/ 	.short	(.L_14 - .L_13)
	.align		4
.L_13:
        /*001c*/ 	.word	index@(_Z12monteWithGPUP17curandStateXORWOWPf)
        /*0020*/ 	.word	0x00000000
.L_14:


//--------------------- .nv.compat                --------------------------
	.section	.nv.compat,"",@"SHT_CUDA_COMPAT_INFO"
	.align	4
        /*0000*/ 	.byte	0x02, 0x09, 0x00, 0x00, 0x02, 0x02, 0x01, 0x00, 0x02, 0x05, 0x05, 0x00, 0x03, 0x07, 0x01, 0x01
        /*0010*/ 	.byte	0x02, 0x03, 0x00, 0x00, 0x02, 0x06, 0x01, 0x00, 0x04, 0x0b, 0x08, 0x00, 0x01, 0x00, 0x00, 0x00
        /*0020*/ 	.byte	0x00, 0x00, 0x00, 0x00


//--------------------- .nv.info._Z12monteWithGPUP17curandStateXORWOWPf --------------------------
	.section	.nv.info._Z12monteWithGPUP17curandStateXORWOWPf,"",@"SHT_CUDA_INFO"
	.sectionflags	@""
	.align	4


	//----- nvinfo : EIATTR_CUDA_API_VERSION
	.align		4
        /*0000*/ 	.byte	0x04, 0x37
        /*0002*/ 	.short	(.L_16 - .L_15)
.L_15:
        /*0004*/ 	.word	0x00000082


	//----- nvinfo : EIATTR_KPARAM_INFO
	.align		4
.L_16:
        /*0008*/ 	.byte	0x04, 0x17
        /*000a*/ 	.short	(.L_18 - .L_17)
.L_17:
        /*000c*/ 	.word	0x00000000
        /*0010*/ 	.short	0x0001
        /*0012*/ 	.short	0x0008
        /*0014*/ 	.byte	0x00, 0xf5, 0x21, 0x00


	//----- nvinfo : EIATTR_KPARAM_INFO
	.align		4
.L_18:
        /*0018*/ 	.byte	0x04, 0x17
        /*001a*/ 	.short	(.L_20 - .L_19)
.L_19:
        /*001c*/ 	.word	0x00000000
        /*0020*/ 	.short	0x0000
        /*0022*/ 	.short	0x0000
        /*0024*/ 	.byte	0x00, 0xf5, 0x21, 0x00


	//----- nvinfo : EIATTR_SPARSE_MMA_MASK
	.align		4
.L_20:
        /*0028*/ 	.byte	0x03, 0x50
        /*002a*/ 	.short	0x0000


	//----- nvinfo : EIATTR_MAXREG_COUNT
	.align		4
        /*002c*/ 	.byte	0x03, 0x1b
        /*002e*/ 	.short	0x00ff


	//----- nvinfo : EIATTR_MERCURY_ISA_VERSION
	.align		4
        /*0030*/ 	.byte	0x03, 0x5f
        /*0032*/ 	.short	0x0101


	//----- nvinfo : EIATTR_VRC_CTA_INIT_COUNT
	.align		4
        /*0034*/ 	.byte	0x02, 0x4a
	.zero		1
	.zero		1


	//----- nvinfo : EIATTR_EXIT_INSTR_OFFSETS
	.align		4
        /*0038*/ 	.byte	0x04, 0x1c
        /*003a*/ 	.short	(.L_22 - .L_21)


	//   ....[0]....
.L_21:
        /*003c*/ 	.word	0x00001770


	//----- nvinfo : EIATTR_CRS_STACK_SIZE
	.align		4
.L_22:
        /*0040*/ 	.byte	0x04, 0x1e
        /*0042*/ 	.short	(.L_24 - .L_23)
.L_23:
        /*0044*/ 	.word	0x00000000


	//----- nvinfo : EIATTR_CBANK_PARAM_SIZE
	.align		4
.L_24:
        /*0048*/ 	.byte	0x03, 0x19
        /*004a*/ 	.short	0x0010


	//----- nvinfo : EIATTR_PARAM_CBANK
	.align		4
        /*004c*/ 	.byte	0x04, 0x0a
        /*004e*/ 	.short	(.L_26 - .L_25)
	.align		4
.L_25:
        /*0050*/ 	.word	index@(.nv.constant0._Z12monteWithGPUP17curandStateXORWOWPf)
        /*0054*/ 	.short	0x0380
        /*0056*/ 	.short	0x0010


	//----- nvinfo : EIATTR_SW_WAR
	.align		4
.L_26:
        /*0058*/ 	.byte	0x04, 0x36
        /*005a*/ 	.short	(.L_28 - .L_27)
.L_27:
        /*005c*/ 	.word	0x00000008
.L_28:


//--------------------- .nv.callgraph             --------------------------
	.section	.nv.callgraph,"",@"SHT_CUDA_CALLGRAPH"
	.align	4
	.sectionentsize	8
	.align		4
        /*0000*/ 	.word	0x00000000
	.align		4
        /*0004*/ 	.word	0xffffffff
	.align		4
        /*0008*/ 	.word	0x00000000
	.align		4
        /*000c*/ 	.word	0xfffffffe
	.align		4
        /*0010*/ 	.word	0x00000000
	.align		4
        /*0014*/ 	.word	0xfffffffd
	.align		4
        /*0018*/ 	.word	0x00000000
	.align		4
        /*001c*/ 	.word	0xfffffffc


//--------------------- .nv.constant4             --------------------------
	.section	.nv.constant4,"a",@progbits
	.align	8
	.align		8
.nv.constant4:
        /*0000*/ 	.dword	precalc_xorwow_matrix
	.align		8
        /*0008*/ 	.dword	precalc_xorwow_offset_matrix
	.align		8
        /*0010*/ 	.dword	mrg32k3aM1
	.align		8
        /*0018*/ 	.dword	mrg32k3aM2
	.align		8
        /*0020*/ 	.dword	mrg32k3aM1SubSeq
	.align		8
        /*0028*/ 	.dword	mrg32k3aM2SubSeq
	.align		8
        /*0030*/ 	.dword	mrg32k3aM1Seq
	.align		8
        /*0038*/ 	.dword	mrg32k3aM2Seq


//--------------------- .nv.constant3             --------------------------
	.section	.nv.constant3,"a",@progbits
	.align	8
.nv.constant3:
	.type		__cr_lgamma_table,@object
	.size		__cr_lgamma_table,(.L_8 - __cr_lgamma_table)
__cr_lgamma_table:
        /*0000*/ 	.byte	0x00, 0x00, 0x00, 0x00, 0x00, 0x00, 0x00, 0x00, 0x00, 0x00, 0x00, 0x00, 0x00, 0x00, 0x00, 0x00
        /*0010*/ 	.byte	0xef, 0x39, 0xfa, 0xfe, 0x42, 0x2e, 0xe6, 0x3f, 0x02, 0x20, 0x2a, 0xfa, 0x0b, 0xab, 0xfc, 0x3f
        /*0020*/ 	.byte	0xf9, 0x2c, 0x92, 0x7c, 0xa7, 0x6c, 0x09, 0x40, 0xc9, 0x79, 0x44, 0x3c, 0x64, 0x26, 0x13, 0x40
        /*0030*/ 	.byte	0xca, 0x01, 0xcf, 0x3a, 0x27, 0x51, 0x1a, 0x40, 0x30, 0xcc, 0x2d, 0xf3, 0xe1, 0x0c, 0x21, 0x40
        /*0040*/ 	.byte	0x0d, 0xb7, 0xfc, 0x82, 0x8e, 0x35, 0x25, 0x40
.L_8:


//--------------------- .text._Z12monteWithGPUP17curandStateXORWOWPf --------------------------
	.section	.text._Z12monteWithGPUP17curandStateXORWOWPf,"ax",@progbits
	.align	128
        .global         _Z12monteWithGPUP17curandStateXORWOWPf
        .type           _Z12monteWithGPUP17curandStateXORWOWPf,@function
        .size           _Z12monteWithGPUP17curandStateXORWOWPf,(.L_x_10 - _Z12monteWithGPUP17curandStateXORWOWPf)
        .other          _Z12monteWithGPUP17curandStateXORWOWPf,@"STO_CUDA_ENTRY STV_DEFAULT"
_Z12monteWithGPUP17curandStateXORWOWPf:
.text._Z12monteWithGPUP17curandStateXORWOWPf:
[----:B------:R-:W-:Y:S01]  /*0000*/  LDC R1, c[0x0][0x37c] ;  /* 0x0000df00ff017b82 */ /* 0x000fe20000000800 */
[----:B------:R-:W0:Y:S07]  /*0010*/  S2R R0, SR_TID.X ;  /* 0x0000000000007919 */ /* 0x000e2e0000002100 */
[----:B------:R-:W1:Y:S01]  /*0020*/  LDC.64 R8, c[0x0][0x380] ;  /* 0x0000e000ff087b82 */ /* 0x000e620000000a00 */
[----:B------:R-:W0:Y:S01]  /*0030*/  LDCU UR4, c[0x0][0x360] ;  /* 0x00006c00ff0477ac */ /* 0x000e220008000800 */
[----:B------:R-:W-:Y:S01]  /*0040*/  IMAD.MOV.U32 R10, RZ, RZ, 0x3198c20f ;  /* 0x3198c20fff0a7424 */ /* 0x000fe200078e00ff */
[----:B------:R-:W0:Y:S01]  /*0050*/  S2R R3, SR_CTAID.X ;  /* 0x0000000000037919 */ /* 0x000e220000002500 */
[----:B------:R-:W-:Y:S01]  /*0060*/  IMAD.MOV.U32 R11, RZ, RZ, 0x5efdb30c ;  /* 0x5efdb30cff0b7424 */ /* 0x000fe200078e00ff */
[----:B------:R-:W2:Y:S01]  /*0070*/  LDCU.64 UR6, c[0x0][0x358] ;  /* 0x00006b00ff0677ac */ /* 0x000ea20008000a00 */
[----:B------:R-:W-:Y:S01]  /*0080*/  IMAD.MOV.U32 R12, RZ, RZ, 0x423bb012 ;  /* 0x423bb012ff0c7424 */ /* 0x000fe200078e00ff */
[----:B------:R-:W-:Y:S01]  /*0090*/  BSSY.RECONVERGENT B0, `(.L_x_0) ;  /* 0x00000e9000007945 */ /* 0x000fe20003800200 */
[----:B------:R-:W-:-:S02]  /*00a0*/  IMAD.MOV.U32 R13, RZ, RZ, -0x75bd8fc ;  /* 0xf8a42704ff0d7424 */ /* 0x000fc400078e00ff */
[----:B------:R-:W-:Y:S02]  /*00b0*/  IMAD.MOV.U32 R14, RZ, RZ, -0x23270784 ;  /* 0xdcd8f87cff0e7424 */ /* 0x000fe400078e00ff */
[----:B------:R-:W-:Y:S02]  /*00c0*/  IMAD.MOV.U32 R15, RZ, RZ, 0x57fa2510 ;  /* 0x57fa2510ff0f7424 */ /* 0x000fe400078e00ff */
[----:B------:R-:W-:Y:S02]  /*00d0*/  IMAD.MOV.U32 R5, RZ, RZ, -0x75bd8fc ;  /* 0xf8a42704ff057424 */ /* 0x000fe400078e00ff */
[----:B------:R-:W-:Y:S02]  /*00e0*/  IMAD.MOV.U32 R4, RZ, RZ, 0x423bb012 ;  /* 0x423bb012ff047424 */ /* 0x000fe400078e00ff */
[----:B------:R-:W-:Y:S02]  /*00f0*/  IMAD.MOV.U32 R7, RZ, RZ, 0x57fa2510 ;  /* 0x57fa2510ff077424 */ /* 0x000fe400078e00ff */
[----:B------:R-:W-:-:S02]  /*0100*/  IMAD.MOV.U32 R6, RZ, RZ, -0x23270784 ;  /* 0xdcd8f87cff067424 */ /* 0x000fc400078e00ff */
[----:B0-----:R-:W-:Y:S02]  /*0110*/  IMAD R0, R3, UR4, R0 ;  /* 0x0000000403007c24 */ /* 0x001fe4000f8e0200 */
[----:B------:R-:W-:Y:S02]  /*0120*/  IMAD.MOV.U32 R3, RZ, RZ, 0x5efdb30c ;  /* 0x5efdb30cff037424 */ /* 0x000fe400078e00ff */
[C---:B-1----:R-:W-:Y:S01]  /*0130*/  IMAD.WIDE R8, R0.reuse, 0x30, R8 ;  /* 0x0000003000087825 */ /* 0x042fe200078e0208 */
[----:B------:R-:W-:-:S04]  /*0140*/  ISETP.NE.AND P0, PT, R0, RZ, PT ;  /* 0x000000ff0000720c */ /* 0x000fc80003f05270 */
[----:B--2---:R0:W-:Y:S04]  /*0150*/  STG.E.64 desc[UR6][R8.64], R10 ;  /* 0x0000000a08007986 */ /* 0x0041e8000c101b06 */
[----:B------:R0:W-:Y:S04]  /*0160*/  STG.E.64 desc[UR6][R8.64+0x8], R12 ;  /* 0x0000080c08007986 */ /* 0x0001e8000c101b06 */
[----:B------:R0:W-:Y:S01]  /*0170*/  STG.E.64 desc[UR6][R8.64+0x10], R14 ;  /* 0x0000100e08007986 */ /* 0x0001e2000c101b06 */
[----:B------:R-:W-:Y:S05]  /*0180*/  @!P0 BRA `(.L_x_1) ;  /* 0x0000000c00648947 */ /* 0x000fea0003800000 */
[----:B------:R-:W-:Y:S01]  /*0190*/  IMAD.MOV.U32 R2, RZ, RZ, R0 ;  /* 0x000000ffff027224 */ /* 0x000fe200078e0000 */
[----:B0-----:R-:W-:Y:S01]  /*01a0*/  CS2R R12, SRZ ;  /* 0x00000000000c7805 */ /* 0x001fe2000001ff00 */
[----:B------:R-:W-:Y:S02]  /*01b0*/  IMAD.MOV.U32 R3, RZ, RZ, 0x5efdb30c ;  /* 0x5efdb30cff037424 */ /* 0x000fe400078e00ff */
[----:B------:R-:W-:Y:S02]  /*01c0*/  IMAD.MOV.U32 R4, RZ, RZ, 0x423bb012 ;  /* 0x423bb012ff047424 */ /* 0x000fe400078e00ff */
[----:B------:R-:W-:Y:S02]  /*01d0*/  IMAD.MOV.U32 R5, RZ, RZ, -0x75bd8fc ;  /* 0xf8a42704ff057424 */ /* 0x000fe400078e00ff */
[----:B------:R-:W-:Y:S02]  /*01e0*/  IMAD.MOV.U32 R6, RZ, RZ, -0x23270784 ;  /* 0xdcd8f87cff067424 */ /* 0x000fe400078e00ff */
[----:B------:R-:W-:-:S07]  /*01f0*/  IMAD.MOV.U32 R7, RZ, RZ, 0x57fa2510 ;  /* 0x57fa2510ff077424 */ /* 0x000fce00078e00ff */
.L_x_7:
[----:B------:R-:W-:Y:S01]  /*0200*/  LOP3.LUT R8, R2, 0x3, RZ, 0xc0, !PT ;  /* 0x0000000302087812 */ /* 0x000fe200078ec0ff */
[----:B------:R-:W-:Y:S03]  /*0210*/  BSSY.RECONVERGENT B1, `(.L_x_2) ;  /* 0x00000ca000017945 */ /* 0x000fe60003800200 */
[----:B------:R-:W-:-:S04]  /*0220*/  ISETP.NE.U32.AND P0, PT, R8, RZ, PT ;  /* 0x000000ff0800720c */ /* 0x000fc80003f05070 */
[----:B------:R-:W-:-:S13]  /*0230*/  ISETP.NE.AND.EX P0, PT, RZ, RZ, PT, P0 ;  /* 0x000000ffff00720c */ /* 0x000fda0003f05300 */
[----:B0-----:R-:W-:Y:S05]  /*0240*/  @!P0 BRA `(.L_x_3) ;  /* 0x0000000c00188947 */ /* 0x001fea0003800000 */
[----:B------:R-:W0:Y:S01]  /*0250*/  LDC.64 R8, c[0x4][RZ] ;  /* 0x01000000ff087b82 */ /* 0x000e220000000a00 */
[----:B------:R-:W-:Y:S02]  /*0260*/  IMAD.MOV.U32 R14, RZ, RZ, RZ ;  /* 0x000000ffff0e7224 */ /* 0x000fe400078e00ff */
[----:B0-----:R-:W-:-:S07]  /*0270*/  IMAD.WIDE.U32 R8, R12, 0xc80, R8 ;  /* 0x00000c800c087825 */ /* 0x001fce00078e0008 */
.L_x_6:
[----:B------:R-:W-:Y:S01]  /*0280*/  IMAD.MOV.U32 R15, RZ, RZ, RZ ;  /* 0x000000ffff0f7224 */ /* 0x000fe200078e00ff */
[----:B0-----:R-:W-:Y:S02]  /*0290*/  CS2R R6, SRZ ;  /* 0x0000000000067805 */ /* 0x001fe4000001ff00 */
[----:B------:R-:W-:Y:S01]  /*02a0*/  CS2R R4, SRZ ;  /* 0x0000000000047805 */ /* 0x000fe2000001ff00 */
[----:B------:R-:W-:-:S07]  /*02b0*/  IMAD.MOV.U32 R3, RZ, RZ, RZ ;  /* 0x000000ffff037224 */ /* 0x000fce00078e00ff */
.L_x_5:
[----:B------:R-:W0:Y:S02]  /*02c0*/  LDC.64 R10, c[0x0][0x380] ;  /* 0x0000e000ff0a7b82 */ /* 0x000e240000000a00 */
[----:B0-----:R-:W-:-:S04]  /*02d0*/  IMAD.WIDE R10, R0, 0x30, R10 ;  /* 0x00000030000a7825 */ /* 0x001fc800078e020a */
[----:B------:R-:W-:-:S05]  /*02e0*/  IMAD.WIDE.U32 R10, R15, 0x4, R10 ;  /* 0x000000040f0a7825 */ /* 0x000fca00078e000a */
[----:B------:R0:W5:Y:S01]  /*02f0*/  LDG.E R16, desc[UR6][R10.64+0x4] ;  /* 0x000004060a107981 */ /* 0x000162000c1e1900 */
[----:B------:R-:W-:-:S07]  /*0300*/  IMAD.MOV.U32 R17, RZ, RZ, RZ ;  /* 0x000000ffff117224 */ /* 0x000fce00078e00ff */
.L_x_4:
[----:B-----5:R-:W-:Y:S01]  /*0310*/  SHF.R.U32.HI R23, RZ, R17, R16 ;  /* 0x00000011ff177219 */ /* 0x020fe20000011610 */
[----:B0-----:R-:W-:-:S03]  /*0320*/  IMAD.SHL.U32 R10, R15, 0x20, RZ ;  /* 0x000000200f0a7824 */ /* 0x001fc600078e00ff */
[----:B------:R-:W-:Y:S01]  /*0330*/  LOP3.LUT R11, R23, 0x1, RZ, 0xc0, !PT ;  /* 0x00000001170b7812 */ /* 0x000fe200078ec0ff */
[----:B------:R-:W-:-:S03]  /*0340*/  IMAD.IADD R10, R10, 0x1, R17 ;  /* 0x000000010a0a7824 */ /* 0x000fc600078e0211 */
[----:B------:R-:W-:Y:S01]  /*0350*/  ISETP.NE.U32.AND P0, PT, R11, 0x1, PT ;  /* 0x000000010b00780c */ /* 0x000fe20003f05070 */
[----:B------:R-:W-:-:S03]  /*0360*/  IMAD R11, R10, 0x5, RZ ;  /* 0x000000050a0b7824 */ /* 0x000fc600078e02ff */
[----:B------:R-:W-:Y:S01]  /*0370*/  R2P PR, R23, 0x7e ;  /* 0x0000007e17007804 */ /* 0x000fe20000000000 */
[----:B------:R-:W-:-:S08]  /*0380*/  IMAD.WIDE.U32 R10, R11, 0x4, R8 ;  /* 0x000000040b0a7825 */ /* 0x000fd000078e0008 */
[----:B------:R-:W2:Y:S04]  /*0390*/  @!P0 LDG.E R20, desc[UR6][R10.64+0x10] ;  /* 0x000010060a148981 */ /* 0x000ea8000c1e1900 */
[----:B------:R-:W3:Y:S04]  /*03a0*/  @P1 LDG.E R22, desc[UR6][R10.64+0x24] ;  /* 0x000024060a161981 */ /* 0x000ee8000c1e1900 */
[----:B------:R-:W4:Y:S04]  /*03b0*/  @P2 LDG.E R24, desc[UR6][R10.64+0x38] ;  /* 0x000038060a182981 */ /* 0x000f28000c1e1900 */
[----:B------:R-:W4:Y:S04]  /*03c0*/  @P3 LDG.E R26, desc[UR6][R10.64+0x4c] ;  /* 0x00004c060a1a3981 */ /* 0x000f28000c1e1900 */
[----:B------:R-:W4:Y:S04]  /*03d0*/  @P4 LDG.E R28, desc[UR6][R10.64+0x60] ;  /* 0x000060060a1c4981 */ /* 0x000f28000c1e1900 */
[----:B------:R-:W4:Y:S04]  /*03e0*/  @!P0 LDG.E R18, desc[UR6][R10.64] ;  /* 0x000000060a128981 */ /* 0x000f28000c1e1900 */
[----:B------:R-:W4:Y:S04]  /*03f0*/  @!P0 LDG.E R19, desc[UR6][R10.64+0x4] ;  /* 0x000004060a138981 */ /* 0x000f28000c1e1900 */
[----:B------:R-:W4:Y:S04]  /*0400*/  @P5 LDG.E R21, desc[UR6][R10.64+0x74] ;  /* 0x000074060a155981 */ /* 0x000f28000c1e1900 */
[----:B------:R-:W4:Y:S04]  /*0410*/  @P1 LDG.E R25, desc[UR6][R10.64+0x20] ;  /* 0x000020060a191981 */ /* 0x000f28000c1e1900 */
[----:B------:R-:W4:Y:S01]  /*0420*/  @P3 LDG.E R27, desc[UR6][R10.64+0x48] ;  /* 0x000048060a1b3981 */ /* 0x000f22000c1e1900 */
[----:B--2---:R-:W-:-:S03]  /*0430*/  @!P0 LOP3.LUT R7, R7, R20, RZ, 0x3c, !PT ;  /* 0x0000001407078212 */ /* 0x004fc600078e3cff */
[----:B------:R-:W2:Y:S01]  /*0440*/  @P1 LDG.E R20, desc[UR6][R10.64+0x14] ;  /* 0x000014060a141981 */ /* 0x000ea2000c1e1900 */
[----:B---3--:R-:W-:-:S03]  /*0450*/  @P1 LOP3.LUT R7, R7, R22, RZ, 0x3c, !PT ;  /* 0x0000001607071212 */ /* 0x008fc600078e3cff */
[----:B------:R-:W3:Y:S01]  /*0460*/  @P1 LDG.E R22, desc[UR6][R10.64+0x1c] ;  /* 0x00001c060a161981 */ /* 0x000ee2000c1e1900 */
[----:B----4-:R-:W-:-:S03]  /*0470*/  @P2 LOP3.LUT R7, R7, R24, RZ, 0x3c, !PT ;  /* 0x0000001807072212 */ /* 0x010fc600078e3cff */
[----:B------:R-:W4:Y:S01]  /*0480*/  @P2 LDG.E R24, desc[UR6][R10.64+0x28] ;  /* 0x000028060a182981 */ /* 0x000f22000c1e1900 */
[----:B------:R-:W-:-:S03]  /*0490*/  @P3 LOP3.LUT R7, R7, R26, RZ, 0x3c, !PT ;  /* 0x0000001a07073212 */ /* 0x000fc600078e3cff */
[----:B------:R-:W3:Y:S01]  /*04a0*/  @P6 LDG.E R26, desc[UR6][R10.64+0x88] ;  /* 0x000088060a1a6981 */ /* 0x000ee2000c1e1900 */
[----:B------:R-:W-:Y:S02]  /*04b0*/  @P4 LOP3.LUT R7, R7, R28, RZ, 0x3c, !PT ;  /* 0x0000001c07074212 */ /* 0x000fe400078e3cff */
[----:B------:R-:W-:Y:S02]  /*04c0*/  @!P0 LOP3.LUT R3, R3, R18, RZ, 0x3c, !PT ;  /* 0x0000001203038212 */ /* 0x000fe400078e3cff */
[----:B------:R-:W3:Y:S01]  /*04d0*/  @!P0 LDG.E R18, desc[UR6][R10.64+0x8] ;  /* 0x000008060a128981 */ /* 0x000ee2000c1e1900 */
[----:B------:R-:W-:-:S03]  /*04e0*/  @!P0 LOP3.LUT R4, R4, R19, RZ, 0x3c, !PT ;  /* 0x0000001304048212 */ /* 0x000fc600078e3cff */
[----:B------:R-:W3:Y:S01]  /*04f0*/  @!P0 LDG.E R19, desc[UR6][R10.64+0xc] ;  /* 0x00000c060a138981 */ /* 0x000ee2000c1e1900 */
[----:B------:R-:W-:-:S03]  /*0500*/  @P5 LOP3.LUT R7, R7, R21, RZ, 0x3c, !PT ;  /* 0x0000001507075212 */ /* 0x000fc600078e3cff */
[----:B------:R-:W3:Y:S01]  /*0510*/  @P1 LDG.E R21, desc[UR6][R10.64+0x18] ;  /* 0x000018060a151981 */ /* 0x000ee2000c1e1900 */
[----:B--2---:R-:W-:-:S03]  /*0520*/  @P1 LOP3.LUT R3, R3, R20, RZ, 0x3c, !PT ;  /* 0x0000001403031212 */ /* 0x004fc600078e3cff */
[----:B------:R-:W2:Y:S01]  /*0530*/  @P3 LDG.E R20, desc[UR6][R10.64+0x3c] ;  /* 0x00003c060a143981 */ /* 0x000ea2000c1e1900 */
[----:B----4-:R-:W-:-:S03]  /*0540*/  @P2 LOP3.LUT R3, R3, R24, RZ, 0x3c, !PT ;  /* 0x0000001803032212 */ /* 0x010fc600078e3cff */
[----:B------:R-:W4:Y:S01]  /*0550*/  @P4 LDG.E R24, desc[UR6][R10.64+0x50] ;  /* 0x000050060a184981 */ /* 0x000f22000c1e1900 */
[----:B---3--:R-:W-:-:S03]  /*0560*/  @!P0 LOP3.LUT R5, R5, R18, RZ, 0x3c, !PT ;  /* 0x0000001205058212 */ /* 0x008fc600078e3cff */
[----:B------:R-:W3:Y:S01]  /*0570*/  @P2 LDG.E R18, desc[UR6][R10.64+0x30] ;  /* 0x000030060a122981 */ /* 0x000ee2000c1e1900 */
[----:B------:R-:W-:-:S03]  /*0580*/  @!P0 LOP3.LUT R6, R6, R19, RZ, 0x3c, !PT ;  /* 0x0000001306068212 */ /* 0x000fc600078e3cff */
[----:B------:R-:W3:Y:S01]  /*0590*/  @P2 LDG.E R19, desc[UR6][R10.64+0x2c] ;  /* 0x00002c060a132981 */ /* 0x000ee2000c1e1900 */
[----:B------:R-:W-:-:S03]  /*05a0*/  @P1 LOP3.LUT R4, R4, R21, RZ, 0x3c, !PT ;  /* 0x0000001504041212 */ /* 0x000fc600078e3cff */
[----:B------:R-:W3:Y:S01]  /*05b0*/  @P2 LDG.E R21, desc[UR6][R10.64+0x34] ;  /* 0x000034060a152981 */ /* 0x000ee2000c1e1900 */
[----:B------:R-:W-:Y:S02]  /*05c0*/  @P1 LOP3.LUT R5, R5, R22, RZ, 0x3c, !PT ;  /* 0x0000001605051212 */ /* 0x000fe400078e3cff */
[----:B------:R-:W-:Y:S01]  /*05d0*/  @P1 LOP3.LUT R6, R6, R25, RZ, 0x3c, !PT ;  /* 0x0000001906061212 */ /* 0x000fe200078e3cff */
[----:B------:R-:W3:Y:S04]  /*05e0*/  @P3 LDG.E R22, desc[UR6][R10.64+0x44] ;  /* 0x000044060a163981 */ /* 0x000ee8000c1e1900 */
[----:B------:R-:W3:Y:S01]  /*05f0*/  @P3 LDG.E R25, desc[UR6][R10.64+0x40] ;  /* 0x000040060a193981 */ /* 0x000ee2000c1e1900 */
[----:B--2---:R-:W-:-:S03]  /*0600*/  @P3 LOP3.LUT R3, R3, R20, RZ, 0x3c, !PT ;  /* 0x0000001403033212 */ /* 0x004fc600078e3cff */
[----:B------:R-:W2:Y:S01]  /*0610*/  @P5 LDG.E R20, desc[UR6][R10.64+0x64] ;  /* 0x000064060a145981 */ /* 0x000ea2000c1e1900 */
[----:B----4-:R-:W-:-:S03]  /*0620*/  @P4 LOP3.LUT R3, R3, R24, RZ, 0x3c, !PT ;  /* 0x0000001803034212 */ /* 0x010fc600078e3cff */
[----:B------:R-:W4:Y:S01]  /*0630*/  @P6 LDG.E R24, desc[UR6][R10.64+0x78] ;  /* 0x000078060a186981 */ /* 0x000f22000c1e1900 */
[----:B---3--:R-:W-:-:S03]  /*0640*/  @P2 LOP3.LUT R5, R5, R18, RZ, 0x3c, !PT ;  /* 0x0000001205052212 */ /* 0x008fc600078e3cff */
[----:B------:R-:W3:Y:S01]  /*0650*/  @P4 LDG.E R18, desc[UR6][R10.64+0x58] ;  /* 0x000058060a124981 */ /* 0x000ee2000c1e1900 */
[----:B------:R-:W-:-:S03]  /*0660*/  @P2 LOP3.LUT R4, R4, R19, RZ, 0x3c, !PT ;  /* 0x0000001304042212 */ /* 0x000fc600078e3cff */
[----:B------:R-:W3:Y:S01]  /*0670*/  @P4 LDG.E R19, desc[UR6][R10.64+0x54] ;  /* 0x000054060a134981 */ /* 0x000ee2000c1e1900 */
[----:B------:R-:W-:-:S03]  /*0680*/  @P2 LOP3.LUT R6, R6, R21, RZ, 0x3c, !PT ;  /* 0x0000001506062212 */ /* 0x000fc600078e3cff */
[----:B------:R-:W3:Y:S01]  /*0690*/  @P4 LDG.E R21, desc[UR6][R10.64+0x5c] ;  /* 0x00005c060a154981 */ /* 0x000ee2000c1e1900 */
[----:B------:R-:W-:Y:S02]  /*06a0*/  @P3 LOP3.LUT R5, R5, R22, RZ, 0x3c, !PT ;  /* 0x0000001605053212 */ /* 0x000fe400078e3cff */
[----:B------:R-:W-:Y:S01]  /*06b0*/  @P3 LOP3.LUT R6, R6, R27, RZ, 0x3c, !PT ;  /* 0x0000001b06063212 */ /* 0x000fe200078e3cff */
[----:B------:R-:W3:Y:S01]  /*06c0*/  @P5 LDG.E R22, desc[UR6][R10.64+0x6c] ;  /* 0x00006c060a165981 */ /* 0x000ee2000c1e1900 */
[----:B------:R-:W-:-:S03]  /*06d0*/  @P3 LOP3.LUT R4, R4, R25, RZ, 0x3c, !PT ;  /* 0x0000001904043212 */ /* 0x000fc600078e3cff */
[----:B------:R-:W3:Y:S04]  /*06e0*/  @P5 LDG.E R25, desc[UR6][R10.64+0x68] ;  /* 0x000068060a195981 */ /* 0x000ee8000c1e1900 */
[----:B------:R-:W3:Y:S01]  /*06f0*/  @P5 LDG.E R27, desc[UR6][R10.64+0x70] ;  /* 0x000070060a1b5981 */ /* 0x000ee2000c1e1900 */
[----:B------:R-:W-:Y:S02]  /*0700*/  LOP3.LUT P0, RZ, R23, 0x80, RZ, 0xc0, !PT ;  /* 0x0000008017ff7812 */ /* 0x000fe4000780c0ff */
[----:B--2---:R-:W-:-:S11]  /*0710*/  @P5 LOP3.LUT R3, R3, R20, RZ, 0x3c, !PT ;  /* 0x0000001403035212 */ /* 0x004fd600078e3cff */
        /* <DEDUP_REMOVED lines=15> */
[----:B------:R-:W-:Y:S02]  /*0810*/  @P6 LOP3.LUT R7, R7, R26, RZ, 0x3c, !PT ;  /* 0x0000001a07076212 */ /* 0x000fe400078e3cff */
[----:B--2---:R-:W-:Y:S02]  /*0820*/  @P0 LOP3.LUT R3, R3, R20, RZ, 0x3c, !PT ;  /* 0x0000001403030212 */ /* 0x004fe400078e3cff */
[----:B----4-:R-:W-:Y:S02]  /*0830*/  @P0 LOP3.LUT R7, R7, R24, RZ, 0x3c, !PT ;  /* 0x0000001807070212 */ /* 0x010fe400078e3cff */
[----:B---3--:R-:W-:Y:S02]  /*0840*/  @P6 LOP3.LUT R5, R5, R18, RZ, 0x3c, !PT ;  /* 0x0000001205056212 */ /* 0x008fe400078e3cff */
[----:B------:R-:W-:Y:S02]  /*0850*/  @P6 LOP3.LUT R4, R4, R19, RZ, 0x3c, !PT ;  /* 0x0000001304046212 */ /* 0x000fe400078e3cff */
[----:B------:R-:W-:-:S02]  /*0860*/  @P6 LOP3.LUT R6, R6, R21, RZ, 0x3c, !PT ;  /* 0x0000001506066212 */ /* 0x000fc400078e3cff */
[----:B------:R-:W-:Y:S02]  /*0870*/  @P0 LOP3.LUT R5, R5, R22, RZ, 0x3c, !PT ;  /* 0x0000001605050212 */ /* 0x000fe400078e3cff */
[----:B------:R-:W-:Y:S02]  /*0880*/  @P0 LOP3.LUT R4, R4, R25, RZ, 0x3c, !PT ;  /* 0x0000001904040212 */ /* 0x000fe400078e3cff */
[----:B------:R-:W-:Y:S02]  /*0890*/  @P0 LOP3.LUT R6, R6, R27, RZ, 0x3c, !PT ;  /* 0x0000001b06060212 */ /* 0x000fe400078e3cff */
[----:B------:R-:W-:-:S13]  /*08a0*/  R2P PR, R23.B1, 0x7f ;  /* 0x0000007f17007804 */ /* 0x000fda0000001000 */
[----:B------:R-:W2:Y:S04]  /*08b0*/  @P0 LDG.E R18, desc[UR6][R10.64+0xa0] ;  /* 0x0000a0060a120981 */ /* 0x000ea8000c1e1900 */
[----:B------:R-:W3:Y:S04]  /*08c0*/  @P0 LDG.E R20, desc[UR6][R10.64+0xa8] ;  /* 0x0000a8060a140981 */ /* 0x000ee8000c1e1900 */
[----:B------:R-:W4:Y:S04]  /*08d0*/  @P1 LDG.E R22, desc[UR6][R10.64+0xbc] ;  /* 0x0000bc060a161981 */ /* 0x000f28000c1e1900 */
[----:B------:R-:W4:Y:S04]  /*08e0*/  @P1 LDG.E R24, desc[UR6][R10.64+0xc4] ;  /* 0x0000c4060a181981 */ /* 0x000f28000c1e1900 */
[----:B------:R-:W4:Y:S04]  /*08f0*/  @P0 LDG.E R19, desc[UR6][R10.64+0xa4] ;  /* 0x0000a4060a130981 */ /* 0x000f28000c1e1900 */
[----:B------:R-:W4:Y:S04]  /*0900*/  @P0 LDG.E R21, desc[UR6][R10.64+0xac] ;  /* 0x0000ac060a150981 */ /* 0x000f28000c1e1900 */
[----:B------:R-:W4:Y:S04]  /*0910*/  @P1 LDG.E R25, desc[UR6][R10.64+0xb8] ;  /* 0x0000b8060a191981 */ /* 0x000f28000c1e1900 */
[----:B------:R-:W4:Y:S04]  /*0920*/  @P2 LDG.E R26, desc[UR6][R10.64+0xc8] ;  /* 0x0000c8060a1a2981 */ /* 0x000f28000c1e1900 */
[----:B------:R-:W4:Y:S04]  /*0930*/  @P1 LDG.E R27, desc[UR6][R10.64+0xc0] ;  /* 0x0000c0060a1b1981 */ /* 0x000f28000c1e1900 */
[----:B------:R-:W4:Y:S01]  /*0940*/  @P3 LDG.E R28, desc[UR6][R10.64+0xec] ;  /* 0x0000ec060a1c3981 */ /* 0x000f22000c1e1900 */
[----:B--2---:R-:W-:-:S03]  /*0950*/  @P0 LOP3.LUT R3, R3, R18, RZ, 0x3c, !PT ;  /* 0x0000001203030212 */ /* 0x004fc600078e3cff */
[----:B------:R-:W2:Y:S01]  /*0960*/  @P0 LDG.E R18, desc[UR6][R10.64+0xb0] ;  /* 0x0000b0060a120981 */ /* 0x000ea2000c1e1900 */
[----:B---3--:R-:W-:-:S03]  /*0970*/  @P0 LOP3.LUT R5, R5, R20, RZ, 0x3c, !PT ;  /* 0x0000001405050212 */ /* 0x008fc600078e3cff */
[----:B------:R-:W3:Y:S01]  /*0980*/  @P1 LDG.E R20, desc[UR6][R10.64+0xb4] ;  /* 0x0000b4060a141981 */ /* 0x000ee2000c1e1900 */
[----:B----4-:R-:W-:-:S03]  /*0990*/  @P1 LOP3.LUT R5, R5, R22, RZ, 0x3c, !PT ;  /* 0x0000001605051212 */ /* 0x010fc600078e3cff */
[----:B------:R-:W4:Y:S01]  /*09a0*/  @P2 LDG.E R22, desc[UR6][R10.64+0xd8] ;  /* 0x0000d8060a162981 */ /* 0x000f22000c1e1900 */
[----:B------:R-:W-:-:S03]  /*09b0*/  @P0 LOP3.LUT R4, R4, R19, RZ, 0x3c, !PT ;  /* 0x0000001304040212 */ /* 0x000fc600078e3cff */
[----:B------:R-:W4:Y:S01]  /*09c0*/  @P2 LDG.E R19, desc[UR6][R10.64+0xcc] ;  /* 0x0000cc060a132981 */ /* 0x000f22000c1e1900 */
[----:B------:R-:W-:-:S03]  /*09d0*/  @P0 LOP3.LUT R6, R6, R21, RZ, 0x3c, !PT ;  /* 0x0000001506060212 */ /* 0x000fc600078e3cff */
[----:B------:R-:W4:Y:S01]  /*09e0*/  @P2 LDG.E R21, desc[UR6][R10.64+0xd4] ;  /* 0x0000d4060a152981 */ /* 0x000f22000c1e1900 */
[----:B------:R-:W-:-:S03]  /*09f0*/  @P1 LOP3.LUT R4, R4, R25, RZ, 0x3c, !PT ;  /* 0x0000001904041212 */ /* 0x000fc600078e3cff */
[----:B------:R-:W4:Y:S01]  /*0a00*/  @P3 LDG.E R25, desc[UR6][R10.64+0xe8] ;  /* 0x0000e8060a193981 */ /* 0x000f22000c1e1900 */
[----:B--2---:R-:W-:-:S03]  /*0a10*/  @P0 LOP3.LUT R7, R7, R18, RZ, 0x3c, !PT ;  /* 0x0000001207070212 */ /* 0x004fc600078e3cff */
[----:B------:R-:W2:Y:S01]  /*0a20*/  @P4 LDG.E R18, desc[UR6][R10.64+0xf0] ;  /* 0x0000f0060a124981 */ /* 0x000ea2000c1e1900 */
[----:B------:R-:W-:-:S03]  /*0a30*/  @P1 LOP3.LUT R7, R7, R24, RZ, 0x3c, !PT ;  /* 0x0000001807071212 */ /* 0x000fc600078e3cff */
[----:B------:R-:W2:Y:S01]  /*0a40*/  @P3 LDG.E R24, desc[UR6][R10.64+0xdc] ;  /* 0x0000dc060a183981 */ /* 0x000ea2000c1e1900 */
[----:B---3--:R-:W-:-:S03]  /*0a50*/  @P1 LOP3.LUT R3, R3, R20, RZ, 0x3c, !PT ;  /* 0x0000001403031212 */ /* 0x008fc600078e3cff */
[----:B------:R-:W3:Y:S01]  /*0a60*/  @P2 LDG.E R20, desc[UR6][R10.64+0xd0] ;  /* 0x0000d0060a142981 */ /* 0x000ee2000c1e1900 */
[----:B------:R-:W-:Y:S02]  /*0a70*/  LOP3.LUT P0, RZ, R23, 0x8000, RZ, 0xc0, !PT ;  /* 0x0000800017ff7812 */ /* 0x000fe4000780c0ff */
[----:B------:R-:W-:Y:S01]  /*0a80*/  @P2 LOP3.LUT R3, R3, R26, RZ, 0x3c, !PT ;  /* 0x0000001a03032212 */ /* 0x000fe200078e3cff */
[----:B------:R-:W3:Y:S04]  /*0a90*/  @P3 LDG.E R23, desc[UR6][R10.64+0xe0] ;  /* 0x0000e0060a173981 */ /* 0x000ee8000c1e1900 */
[----:B------:R-:W3:Y:S01]  /*0aa0*/  @P3 LDG.E R26, desc[UR6][R10.64+0xe4] ;  /* 0x0000e4060a1a3981 */ /* 0x000ee2000c1e1900 */
[----:B------:R-:W-:Y:S02]  /*0ab0*/  @P1 LOP3.LUT R6, R6, R27, RZ, 0x3c, !PT ;  /* 0x0000001b06061212 */ /* 0x000fe400078e3cff */
[----:B----4-:R-:W-:-:S02]  /*0ac0*/  @P2 LOP3.LUT R7, R7, R22, RZ, 0x3c, !PT ;  /* 0x0000001607072212 */ /* 0x010fc400078e3cff */
[----:B------:R-:W4:Y:S01]  /*0ad0*/  @P4 LDG.E R22, desc[UR6][R10.64+0x100] ;  /* 0x000100060a164981 */ /* 0x000f22000c1e1900 */
[----:B------:R-:W-:Y:S02]  /*0ae0*/  @P2 LOP3.LUT R4, R4, R19, RZ, 0x3c, !PT ;  /* 0x0000001304042212 */ /* 0x000fe400078e3cff */
[----:B------:R-:W-:Y:S01]  /*0af0*/  @P2 LOP3.LUT R6, R6, R21, RZ, 0x3c, !PT ;  /* 0x0000001506062212 */ /* 0x000fe200078e3cff */
[----:B------:R-:W4:Y:S04]  /*0b00*/  @P4 LDG.E R19, desc[UR6][R10.64+0xf4] ;  /* 0x0000f4060a134981 */ /* 0x000f28000c1e1900 */
[----:B------:R-:W4:Y:S01]  /*0b10*/  @P4 LDG.E R21, desc[UR6][R10.64+0xfc] ;  /* 0x0000fc060a154981 */ /* 0x000f22000c1e1900 */
[----:B------:R-:W-:-:S03]  /*0b20*/  @P3 LOP3.LUT R6, R6, R25, RZ, 0x3c, !PT ;  /* 0x0000001906063212 */ /* 0x000fc600078e3cff */
[----:B------:R-:W4:Y:S01]  /*0b30*/  @P5 LDG.E R25, desc[UR6][R10.64+0x110] ;  /* 0x000110060a195981 */ /* 0x000f22000c1e1900 */
[----:B--2---:R-:W-:-:S03]  /*0b40*/  @P3 LOP3.LUT R3, R3, R24, RZ, 0x3c, !PT ;  /* 0x0000001803033212 */ /* 0x004fc600078e3cff */
[----:B------:R-:W2:Y:S01]  /*0b50*/  @P5 LDG.E R24, desc[UR6][R10.64+0x104] ;  /* 0x000104060a185981 */ /* 0x000ea2000c1e1900 */
[----:B---3--:R-:W-:Y:S02]  /*0b60*/  @P2 LOP3.LUT R5, R5, R20, RZ, 0x3c, !PT ;  /* 0x0000001405052212 */ /* 0x008fe400078e3cff */
[----:B------:R-:W-:Y:S01]  /*0b70*/  @P4 LOP3.LUT R3, R3, R18, RZ, 0x3c, !PT ;  /* 0x0000001203034212 */ /* 0x000fe200078e3cff */
[----:B------:R-:W3:Y:S01]  /*0b80*/  @P4 LDG.E R20, desc[UR6][R10.64+0xf8] ;  /* 0x0000f8060a144981 */ /* 0x000ee2000c1e1900 */
[----:B------:R-:W-:-:S03]  /*0b90*/  @P3 LOP3.LUT R4, R4, R23, RZ, 0x3c, !PT ;  /* 0x0000001704043212 */ /* 0x000fc600078e3cff */
[----:B------:R-:W3:Y:S01]  /*0ba0*/  @P5 LDG.E R18, desc[UR6][R10.64+0x114] ;  /* 0x000114060a125981 */ /* 0x000ee2000c1e1900 */
[----:B------:R-:W-:-:S03]  /*0bb0*/  @P3 LOP3.LUT R5, R5, R26, RZ, 0x3c, !PT ;  /* 0x0000001a05053212 */ /* 0x000fc600078e3cff */
[----:B------:R-:W3:Y:S04]  /*0bc0*/  @P5 LDG.E R23, desc[UR6][R10.64+0x108] ;  /* 0x000108060a175981 */ /* 0x000ee8000c1e1900 */
[----:B------:R-:W3:Y:S01]  /*0bd0*/  @P5 LDG.E R26, desc[UR6][R10.64+0x10c] ;  /* 0x00010c060a1a5981 */ /* 0x000ee2000c1e1900 */
[----:B------:R-:W-:Y:S02]  /*0be0*/  @P3 LOP3.LUT R7, R7, R28, RZ, 0x3c, !PT ;  /* 0x0000001c07073212 */ /* 0x000fe400078e3cff */
[----:B----4-:R-:W-:Y:S01]  /*0bf0*/  @P4 LOP3.LUT R4, R4, R19, RZ, 0x3c, !PT ;  /* 0x0000001304044212 */ /* 0x010fe200078e3cff */
[----:B------:R-:W4:Y:S01]  /*0c00*/  @P0 LDG.E R28, desc[UR6][R10.64+0x13c] ;  /* 0x00013c060a1c0981 */ /* 0x000f22000c1e1900 */
[----:B------:R-:W-:Y:S02]  /*0c10*/  @P4 LOP3.LUT R7, R7, R22, RZ, 0x3c, !PT ;  /* 0x0000001607074212 */ /* 0x000fe400078e3cff */
[----:B------:R-:W-:Y:S01]  /*0c20*/  @P4 LOP3.LUT R6, R6, R21, RZ, 0x3c, !PT ;  /* 0x0000001506064212 */ /* 0x000fe200078e3cff */
[----:B------:R-:W4:Y:S04]  /*0c30*/  @P6 LDG.E R19, desc[UR6][R10.64+0x11c] ;  /* 0x00011c060a136981 */ /* 0x000f28000c1e1900 */
[----:B------:R-:W4:Y:S01]  /*0c40*/  @P6 LDG.E R22, desc[UR6][R10.64+0x120] ;  /* 0x000120060a166981 */ /* 0x000f22000c1e1900 */
[----:B------:R-:W-:-:S03]  /*0c50*/  @P5 LOP3.LUT R6, R6, R25, RZ, 0x3c, !PT ;  /* 0x0000001906065212 */ /* 0x000fc600078e3cff */
[----:B------:R-:W4:Y:S04]  /*0c60*/  @P6 LDG.E R21, desc[UR6][R10.64+0x124] ;  /* 0x000124060a156981 */ /* 0x000f28000c1e1900 */
[----:B------:R-:W4:Y:S01]  /*0c70*/  @P0 LDG.E R25, desc[UR6][R10.64+0x138] ;  /* 0x000138060a190981 */ /* 0x000f22000c1e1900 */
[----:B--2---:R-:W-:-:S03]  /*0c80*/  @P5 LOP3.LUT R3, R3, R24, RZ, 0x3c, !PT ;  /* 0x0000001803035212 */ /* 0x004fc600078e3cff */
[----:B------:R-:W2:Y:S01]  /*0c90*/  @P0 LDG.E R24, desc[UR6][R10.64+0x12c] ;  /* 0x00012c060a180981 */ /* 0x000ea2000c1e1900 */
[----:B---3--:R-:W-:-:S03]  /*0ca0*/  @P4 LOP3.LUT R5, R5, R20, RZ, 0x3c, !PT ;  /* 0x0000001405054212 */ /* 0x008fc600078e3cff */
[----:B------:R-:W3:Y:S01]  /*0cb0*/  @P6 LDG.E R20, desc[UR6][R10.64+0x118] ;  /* 0x000118060a146981 */ /* 0x000ee2000c1e1900 */
[----:B------:R-:W-:-:S03]  /*0cc0*/  @P5 LOP3.LUT R7, R7, R18, RZ, 0x3c, !PT ;  /* 0x0000001207075212 */ /* 0x000fc600078e3cff */
[----:B------:R-:W2:Y:S01]  /*0cd0*/  @P6 LDG.E R18, desc[UR6][R10.64+0x128] ;  /* 0x000128060a126981 */ /* 0x000ea2000c1e1900 */
[----:B------:R-:W-:-:S03]  /*0ce0*/  @P5 LOP3.LUT R4, R4, R23, RZ, 0x3c, !PT ;  /* 0x0000001704045212 */ /* 0x000fc600078e3cff */
[----:B------:R-:W2:Y:S01]  /*0cf0*/  @P0 LDG.E R23, desc[UR6][R10.64+0x130] ;  /* 0x000130060a170981 */ /* 0x000ea2000c1e1900 */
[----:B------:R-:W-:-:S03]  /*0d00*/  @P5 LOP3.LUT R5, R5, R26, RZ, 0x3c, !PT ;  /* 0x0000001a05055212 */ /* 0x000fc600078e3cff */
[----:B------:R-:W2:Y:S01]  /*0d10*/  @P0 LDG.E R26, desc[UR6][R10.64+0x134] ;  /* 0x000134060a1a0981 */ /* 0x000ea2000c1e1900 */
[----:B------:R-:W-:-:S05]  /*0d20*/  VIADD R17, R17, 0x10 ;  /* 0x0000001011117836 */ /* 0x000fca0000000000 */
[----:B------:R-:W-:Y:S02]  /*0d30*/  ISETP.NE.AND P1, PT, R17, 0x20, PT ;  /* 0x000000201100780c */ /* 0x000fe40003f25270 */
[----:B----4-:R-:W-:Y:S02]  /*0d40*/  @P6 LOP3.LUT R4, R4, R19, RZ, 0x3c, !PT ;  /* 0x0000001304046212 */ /* 0x010fe400078e3cff */
[----:B------:R-:W-:Y:S02]  /*0d50*/  @P6 LOP3.LUT R5, R5, R22, RZ, 0x3c, !PT ;  /* 0x0000001605056212 */ /* 0x000fe400078e3cff */
[----:B------:R-:W-:-:S04]  /*0d60*/  @P6 LOP3.LUT R6, R6, R21, RZ, 0x3c, !PT ;  /* 0x0000001506066212 */ /* 0x000fc800078e3cff */
[----:B------:R-:W-:Y:S02]  /*0d70*/  @P0 LOP3.LUT R6, R6, R25, RZ, 0x3c, !PT ;  /* 0x0000001906060212 */ /* 0x000fe400078e3cff */
[----:B---3--:R-:W-:Y:S02]  /*0d80*/  @P6 LOP3.LUT R3, R3, R20, RZ, 0x3c, !PT ;  /* 0x0000001403036212 */ /* 0x008fe400078e3cff */
[----:B--2---:R-:W-:Y:S02]  /*0d90*/  @P6 LOP3.LUT R7, R7, R18, RZ, 0x3c, !PT ;  /* 0x0000001207076212 */ /* 0x004fe400078e3cff */
[----:B------:R-:W-:Y:S02]  /*0da0*/  @P0 LOP3.LUT R3, R3, R24, RZ, 0x3c, !PT ;  /* 0x0000001803030212 */ /* 0x000fe400078e3cff */
[----:B------:R-:W-:Y:S02]  /*0db0*/  @P0 LOP3.LUT R4, R4, R23, RZ, 0x3c, !PT ;  /* 0x0000001704040212 */ /* 0x000fe400078e3cff */
[----:B------:R-:W-:-:S02]  /*0dc0*/  @P0 LOP3.LUT R7, R7, R28, RZ, 0x3c, !PT ;  /* 0x0000001c07070212 */ /* 0x000fc400078e3cff */
[----:B------:R-:W-:Y:S01]  /*0dd0*/  @P0 LOP3.LUT R5, R5, R26, RZ, 0x3c, !PT ;  /* 0x0000001a05050212 */ /* 0x000fe200078e3cff */
[----:B------:R-:W-:Y:S06]  /*0de0*/  @P1 BRA `(.L_x_4) ;  /* 0xfffffff400481947 */ /* 0x000fec000383ffff */
[----:B------:R-:W-:-:S05]  /*0df0*/  VIADD R15, R15, 0x1 ;  /* 0x000000010f0f7836 */ /* 0x000fca0000000000 */
[----:B------:R-:W-:-:S13]  /*0e00*/  ISETP.NE.AND P0, PT, R15, 0x5, PT ;  /* 0x000000050f00780c */ /* 0x000fda0003f05270 */
[----:B------:R-:W-:Y:S05]  /*0e10*/  @P0 BRA `(.L_x_5) ;  /* 0xfffffff400280947 */ /* 0x000fea000383ffff */
[----:B------:R-:W0:Y:S01]  /*0e20*/  LDC.64 R10, c[0x0][0x380] ;  /* 0x0000e000ff0a7b82 */ /* 0x000e220000000a00 */
[----:B------:R-:W-:Y:S01]  /*0e30*/  VIADD R14, R14, 0x1 ;  /* 0x000000010e0e7836 */ /* 0x000fe20000000000 */
[----:B------:R-:W-:-:S04]  /*0e40*/  LOP3.LUT R15, R2, 0x3, RZ, 0xc0, !PT ;  /* 0x00000003020f7812 */ /* 0x000fc800078ec0ff */
[----:B------:R-:W-:Y:S01]  /*0e50*/  ISETP.GE.U32.AND P0, PT, R14, R15, PT ;  /* 0x0000000f0e00720c */ /* 0x000fe20003f06070 */
[----:B0-----:R-:W-:-:S05]  /*0e60*/  IMAD.WIDE R10, R0, 0x30, R10 ;  /* 0x00000030000a7825 */ /* 0x001fca00078e020a */
[----:B------:R0:W-:Y:S04]  /*0e70*/  STG.E desc[UR6][R10.64+0x4], R3 ;  /* 0x000004030a007986 */ /* 0x0001e8000c101906 */
[----:B------:R0:W-:Y:S04]  /*0e80*/  STG.E.64 desc[UR6][R10.64+0x8], R4 ;  /* 0x000008040a007986 */ /* 0x0001e8000c101b06 */
[----:B------:R0:W-:Y:S01]  /*0e90*/  STG.E.64 desc[UR6][R10.64+0x10], R6 ;  /* 0x000010060a007986 */ /* 0x0001e2000c101b06 */
[----:B------:R-:W-:Y:S05]  /*0ea0*/  @!P0 BRA `(.L_x_6) ;  /* 0xfffffff000f48947 */ /* 0x000fea000383ffff */
.L_x_3:
[----:B------:R-:W-:Y:S05]  /*0eb0*/  BSYNC.RECONVERGENT B1 ;  /* 0x0000000000017941 */ /* 0x000fea0003800200 */
.L_x_2:
[----:B------:R-:W-:Y:S01]  /*0ec0*/  ISETP.GT.U32.AND P0, PT, R2, 0x3, PT ;  /* 0x000000030200780c */ /* 0x000fe20003f04070 */
[----:B------:R-:W-:Y:S01]  /*0ed0*/  VIADD R12, R12, 0x1 ;  /* 0x000000010c0c7836 */ /* 0x000fe20000000000 */
[--C-:B------:R-:W-:Y:S02]  /*0ee0*/  SHF.R.U64 R2, R2, 0x2, R13.reuse ;  /* 0x0000000202027819 */ /* 0x100fe4000000120d */
[----:B------:R-:W-:Y:S02]  /*0ef0*/  ISETP.GT.U32.AND.EX P0, PT, R13, RZ, PT, P0 ;  /* 0x000000ff0d00720c */ /* 0x000fe40003f04100 */
[----:B------:R-:W-:-:S11]  /*0f00*/  SHF.R.U32.HI R13, RZ, 0x2, R13 ;  /* 0x00000002ff0d7819 */ /* 0x000fd6000001160d */
[----:B------:R-:W-:Y:S05]  /*0f10*/  @P0 BRA `(.L_x_7) ;  /* 0xfffffff000b80947 */ /* 0x000fea000383ffff */
.L_x_1:
[----:B------:R-:W-:Y:S05]  /*0f20*/  BSYNC.RECONVERGENT B0 ;  /* 0x0000000000007941 */ /* 0x000fea0003800200 */
.L_x_0:
[----:B0-----:R-:W0:Y:S01]  /*0f30*/  LDC.64 R8, c[0x0][0x380] ;  /* 0x0000e000ff087b82 */ /* 0x001e220000000a00 */
[----:B------:R-:W-:Y:S01]  /*0f40*/  IMAD.MOV.U32 R20, RZ, RZ, RZ ;  /* 0x000000ffff147224 */ /* 0x000fe200078e00ff */
[----:B------:R-:W-:Y:S01]  /*0f50*/  UMOV UR4, URZ ;  /* 0x000000ff00047c82 */ /* 0x000fe20008000000 */
[----:B------:R-:W-:Y:S02]  /*0f60*/  IMAD.MOV.U32 R2, RZ, RZ, 0x319e49d4 ;  /* 0x319e49d4ff027424 */ /* 0x000fe400078e00ff */
[----:B0-----:R-:W-:-:S05]  /*0f70*/  IMAD.WIDE R8, R0, 0x30, R8 ;  /* 0x0000003000087825 */ /* 0x001fca00078e0208 */
[----:B------:R0:W-:Y:S04]  /*0f80*/  STG.E.64 desc[UR6][R8.64+0x18], RZ ;  /* 0x000018ff08007986 */ /* 0x0001e8000c101b06 */
[----:B------:R0:W-:Y:S04]  /*0f90*/  STG.E desc[UR6][R8.64+0x20], RZ ;  /* 0x000020ff08007986 */ /* 0x0001e8000c101906 */
[----:B------:R0:W-:Y:S02]  /*0fa0*/  STG.E.64 desc[UR6][R8.64+0x28], RZ ;  /* 0x000028ff08007986 */ /* 0x0001e4000c101b06 */
.L_x_8:
[----:B------:R-:W-:Y:S01]  /*0fb0*/  SHF.R.U32.HI R10, RZ, 0x2, R3 ;  /* 0x00000002ff0a7819 */ /* 0x000fe20000011603 */
[----:B------:R-:W-:Y:S01]  /*0fc0*/  IMAD.MOV.U32 R22, RZ, RZ, 0x2f800000 ;  /* 0x2f800000ff167424 */ /* 0x000fe200078e00ff */
[----:B------:R-:W-:Y:S01]  /*0fd0*/  SHF.R.U32.HI R13, RZ, 0x2, R4 ;  /* 0x00000002ff0d7819 */ /* 0x000fe20000011604 */
[----:B------:R-:W-:Y:S01]  /*0fe0*/  IMAD.MOV.U32 R21, RZ, RZ, 0x40000000 ;  /* 0x40000000ff157424 */ /* 0x000fe200078e00ff */
[----:B------:R-:W-:Y:S01]  /*0ff0*/  LOP3.LUT R10, R10, R3, RZ, 0x3c, !PT ;  /* 0x000000030a0a7212 */ /* 0x000fe200078e3cff */
[----:B------:R-:W-:Y:S01]  /*1000*/  IMAD.SHL.U32 R3, R7, 0x10, RZ ;  /* 0x0000001007037824 */ /* 0x000fe200078e00ff */
[----:B------:R-:W-:Y:S01]  /*1010*/  LOP3.LUT R13, R13, R4, RZ, 0x3c, !PT ;  /* 0x000000040d0d7212 */ /* 0x000fe200078e3cff */
[----:B------:R-:W-:Y:S02]  /*1020*/  UIADD3 UR4, UPT, UPT, UR4, 0x4, URZ ;  /* 0x0000000404047890 */ /* 0x000fe4000fffe0ff */
[----:B------:R-:W-:Y:S02]  /*1030*/  IMAD.SHL.U32 R11, R10, 0x2, RZ ;  /* 0x000000020a0b7824 */ /* 0x000fe400078e00ff */
[----:B------:R-:W-:-:S03]  /*1040*/  UISETP.NE.AND UP0, UPT, UR4, 0x1000, UPT ;  /* 0x000010000400788c */ /* 0x000fc6000bf05270 */
[----:B------:R-:W-:Y:S01]  /*1050*/  LOP3.LUT R10, R10, R11, R3, 0x96, !PT ;  /* 0x0000000b0a0a7212 */ /* 0x000fe200078e9603 */
[----:B------:R-:W-:-:S03]  /*1060*/  IMAD.SHL.U32 R3, R13, 0x2, RZ ;  /* 0x000000020d037824 */ /* 0x000fc600078e00ff */
[----:B------:R-:W-:Y:S02]  /*1070*/  LOP3.LUT R11, R10, R7, RZ, 0x3c, !PT ;  /* 0x000000070a0b7212 */ /* 0x000fe400078e3cff */
[----:B------:R-:W-:-:S03]  /*1080*/  SHF.R.U32.HI R10, RZ, 0x2, R5 ;  /* 0x00000002ff0a7819 */ /* 0x000fc60000011605 */
[----:B------:R-:W-:Y:S01]  /*1090*/  IMAD.SHL.U32 R4, R11, 0x10, RZ ;  /* 0x000000100b047824 */ /* 0x000fe200078e00ff */
[----:B------:R-:W-:-:S04]  /*10a0*/  LOP3.LUT R10, R10, R5, RZ, 0x3c, !PT ;  /* 0x000000050a0a7212 */ /* 0x000fc800078e3cff */
[----:B------:R-:W-:Y:S02]  /*10b0*/  LOP3.LUT R4, R13, R3, R4, 0x96, !PT ;  /* 0x000000030d047212 */ /* 0x000fe400078e9604 */
[----:B------:R-:W-:Y:S02]  /*10c0*/  SHF.R.U32.HI R13, RZ, 0x2, R6 ;  /* 0x00000002ff0d7819 */ /* 0x000fe40000011606 */
[----:B------:R-:W-:Y:S01]  /*10d0*/  LOP3.LUT R5, R4, R11, RZ, 0x3c, !PT ;  /* 0x0000000b04057212 */ /* 0x000fe200078e3cff */
[----:B------:R-:W-:Y:S01]  /*10e0*/  IMAD.SHL.U32 R4, R10, 0x2, RZ ;  /* 0x000000020a047824 */ /* 0x000fe200078e00ff */
[----:B------:R-:W-:Y:S02]  /*10f0*/  LOP3.LUT R13, R13, R6, RZ, 0x3c, !PT ;  /* 0x000000060d0d7212 */ /* 0x000fe400078e3cff */
[----:B------:R-:W-:Y:S01]  /*1100*/  SHF.R.U32.HI R6, RZ, 0x2, R7 ;  /* 0x00000002ff067819 */ /* 0x000fe20000011607 */
[----:B------:R-:W-:-:S03]  /*1110*/  IMAD.SHL.U32 R3, R5, 0x10, RZ ;  /* 0x0000001005037824 */ /* 0x000fc600078e00ff */
[----:B------:R-:W-:Y:S02]  /*1120*/  LOP3.LUT R6, R6, R7, RZ, 0x3c, !PT ;  /* 0x0000000706067212 */ /* 0x000fe400078e3cff */
[----:B------:R-:W-:Y:S01]  /*1130*/  LOP3.LUT R4, R10, R4, R3, 0x96, !PT ;  /* 0x000000040a047212 */ /* 0x000fe200078e9603 */
[----:B------:R-:W-:Y:S02]  /*1140*/  IMAD.SHL.U32 R3, R13, 0x2, RZ ;  /* 0x000000020d037824 */ /* 0x000fe400078e00ff */
[----:B------:R-:W-:Y:S01]  /*1150*/  IMAD.IADD R10, R11, 0x1, R2 ;  /* 0x000000010b0a7824 */ /* 0x000fe200078e0202 */
[----:B------:R-:W-:-:S04]  /*1160*/  LOP3.LUT R15, R4, R5, RZ, 0x3c, !PT ;  /* 0x00000005040f7212 */ /* 0x000fc800078e3cff */
[----:B------:R-:W-:Y:S01]  /*1170*/  SHF.R.U32.HI R18, RZ, 0x2, R15 ;  /* 0x00000002ff127819 */ /* 0x000fe2000001160f */
[----:B------:R-:W-:-:S05]  /*1180*/  IMAD.SHL.U32 R4, R15, 0x10, RZ ;  /* 0x000000100f047824 */ /* 0x000fca00078e00ff */
[----:B------:R-:W-:Y:S02]  /*1190*/  LOP3.LUT R4, R13, R3, R4, 0x96, !PT ;  /* 0x000000030d047212 */ /* 0x000fe400078e9604 */
[----:B------:R-:W-:Y:S02]  /*11a0*/  I2FP.F32.U32 R13, R10 ;  /* 0x0000000a000d7245 */ /* 0x000fe40000201000 */
[----:B------:R-:W-:Y:S01]  /*11b0*/  LOP3.LUT R3, R4, R15, RZ, 0x3c, !PT ;  /* 0x0000000f04037212 */ /* 0x000fe200078e3cff */
[----:B------:R-:W-:Y:S01]  /*11c0*/  IMAD.SHL.U32 R4, R6, 0x2, RZ ;  /* 0x0000000206047824 */ /* 0x000fe200078e00ff */
[----:B------:R-:W-:Y:S01]  /*11d0*/  SHF.R.U32.HI R10, RZ, 0x2, R11 ;  /* 0x00000002ff0a7819 */ /* 0x000fe2000001160b */
[----:B------:R-:W-:Y:S01]  /*11e0*/  FFMA R12, R13, R22, 1.1641532182693481445e-10 ;  /* 0x2f0000000d0c7423 */ /* 0x000fe20000000016 */
[----:B------:R-:W-:Y:S01]  /*11f0*/  IADD3 R13, PT, PT, R2, 0x587c5, R5 ;  /* 0x000587c5020d7810 */ /* 0x000fe20007ffe005 */
[----:B------:R-:W-:Y:S01]  /*1200*/  IMAD.SHL.U32 R7, R3, 0x10, RZ ;  /* 0x0000001003077824 */ /* 0x000fe200078e00ff */
[----:B------:R-:W-:Y:S01]  /*1210*/  LOP3.LUT R10, R10, R11, RZ, 0x3c, !PT ;  /* 0x0000000b0a0a7212 */ /* 0x000fe200078e3cff */
[----:B------:R-:W-:Y:S01]  /*1220*/  FFMA R12, R12, R21, -1 ;  /* 0xbf8000000c0c7423 */ /* 0x000fe20000000015 */
[----:B------:R-:W-:-:S02]  /*1230*/  IADD3 R11, PT, PT, R2, 0xb0f8a, R15 ;  /* 0x000b0f8a020b7810 */ /* 0x000fc40007ffe00f */
[----:B------:R-:W-:Y:S01]  /*1240*/  LOP3.LUT R4, R6, R4, R7, 0x96, !PT ;  /* 0x0000000406047212 */ /* 0x000fe200078e9607 */
[----:B------:R-:W-:Y:S01]  /*1250*/  IMAD.SHL.U32 R6, R10, 0x2, RZ ;  /* 0x000000020a067824 */ /* 0x000fe200078e00ff */
[----:B------:R-:W-:Y:S02]  /*1260*/  I2FP.F32.U32 R7, R13 ;  /* 0x0000000d00077245 */ /* 0x000fe40000201000 */
[----:B------:R-:W-:Y:S01]  /*1270*/  LOP3.LUT R4, R4, R3, RZ, 0x3c, !PT ;  /* 0x0000000304047212 */ /* 0x000fe200078e3cff */
[----:B------:R-:W-:Y:S01]  /*1280*/  F2F.F64.F32 R12, R12 ;  /* 0x0000000c000c7310 */ /* 0x000fe20000201800 */
[----:B------:R-:W-:Y:S01]  /*1290*/  I2FP.F32.U32 R17, R11 ;  /* 0x0000000b00117245 */ /* 0x000fe20000201000 */
[-C--:B------:R-:W-:Y:S01]  /*12a0*/  FFMA R14, R7, R22.reuse, 1.1641532182693481445e-10 ;  /* 0x2f000000070e7423 */ /* 0x080fe20000000016 */
[----:B------:R-:W-:Y:S01]  /*12b0*/  LOP3.LUT R15, R18, R15, RZ, 0x3c, !PT ;  /* 0x0000000f120f7212 */ /* 0x000fe200078e3cff */
[----:B------:R-:W-:Y:S02]  /*12c0*/  IMAD.SHL.U32 R7, R4, 0x10, RZ ;  /* 0x0000001004077824 */ /* 0x000fe400078e00ff */
[----:B------:R-:W-:Y:S01]  /*12d0*/  FFMA R11, R14, R21, -1 ;  /* 0xbf8000000e0b7423 */ /* 0x000fe20000000015 */
[----:B------:R-:W-:Y:S01]  /*12e0*/  FFMA R14, R17, R22, 1.1641532182693481445e-10 ;  /* 0x2f000000110e7423 */ /* 0x000fe20000000016 */
[----:B------:R-:W-:-:S02]  /*12f0*/  IADD3 R17, PT, PT, R2, 0x10974f, R3 ;  /* 0x0010974f02117810 */ /* 0x000fc40007ffe003 */
[----:B------:R-:W-:Y:S01]  /*1300*/  LOP3.LUT R7, R10, R6, R7, 0x96, !PT ;  /* 0x000000060a077212 */ /* 0x000fe200078e9607 */
[----:B------:R-:W-:Y:S01]  /*1310*/  FFMA R16, R14, R21, -1 ;  /* 0xbf8000000e107423 */ /* 0x000fe20000000015 */
[----:B------:R-:W-:Y:S01]  /*1320*/  SHF.R.U32.HI R6, RZ, 0x2, R5 ;  /* 0x00000002ff067819 */ /* 0x000fe20000011605 */
[----:B------:R-:W1:Y:S01]  /*1330*/  F2F.F64.F32 R10, R11 ;  /* 0x0000000b000a7310 */ /* 0x000e620000201800 */
[----:B------:R-:W-:Y:S02]  /*1340*/  I2FP.F32.U32 R19, R17 ;  /* 0x0000001100137245 */ /* 0x000fe40000201000 */
[----:B------:R-:W-:Y:S02]  /*1350*/  LOP3.LUT R6, R6, R5, RZ, 0x3c, !PT ;  /* 0x0000000506067212 */ /* 0x000fe400078e3cff */
[----:B------:R-:W-:Y:S01]  /*1360*/  LOP3.LUT R5, R7, R4, RZ, 0x3c, !PT ;  /* 0x0000000407057212 */ /* 0x000fe200078e3cff */
[----:B------:R-:W-:Y:S01]  /*1370*/  FFMA R24, R19, R22, 1.1641532182693481445e-10 ;  /* 0x2f00000013187423 */ /* 0x000fe20000000016 */
[----:B------:R-:W-:Y:S01]  /*1380*/  IADD3 R19, PT, PT, R2, 0x161f14, R4 ;  /* 0x00161f1402137810 */ /* 0x000fe20007ffe004 */
[----:B------:R-:W-:Y:S01]  /*1390*/  IMAD.SHL.U32 R14, R6, 0x2, RZ ;  /* 0x00000002060e7824 */ /* 0x000fe200078e00ff */
[----:B------:R-:W-:Y:S01]  /*13a0*/  F2F.F64.F32 R16, R16 ;  /* 0x0000001000107310 */ /* 0x000fe20000201800 */
[----:B------:R-:W-:Y:S01]  /*13b0*/  IMAD.SHL.U32 R7, R5, 0x10, RZ ;  /* 0x0000001005077824 */ /* 0x000fe200078e00ff */
[----:B------:R-:W-:Y:S01]  /*13c0*/  I2FP.F32.U32 R23, R19 ;  /* 0x0000001300177245 */ /* 0x000fe20000201000 */
[----:B------:R-:W-:-:S03]  /*13d0*/  FFMA R18, R24, R21, -1 ;  /* 0xbf80000018127423 */ /* 0x000fc60000000015 */
[----:B------:R-:W-:Y:S01]  /*13e0*/  LOP3.LUT R6, R6, R14, R7, 0x96, !PT ;  /* 0x0000000e06067212 */ /* 0x000fe200078e9607 */
[----:B------:R-:W-:Y:S02]  /*13f0*/  IMAD.SHL.U32 R7, R15, 0x2, RZ ;  /* 0x000000020f077824 */ /* 0x000fe400078e00ff */
[----:B------:R-:W-:Y:S01]  /*1400*/  FFMA R24, R23, R22, 1.1641532182693481445e-10 ;  /* 0x2f00000017187423 */ /* 0x000fe20000000016 */
[----:B------:R-:W-:Y:S01]  /*1410*/  IADD3 R23, PT, PT, R2, 0x1ba6d9, R5 ;  /* 0x001ba6d902177810 */ /* 0x000fe20007ffe005 */
[----:B------:R-:W2:Y:S01]  /*1420*/  F2F.F64.F32 R18, R18 ;  /* 0x0000001200127310 */ /* 0x000ea20000201800 */
[----:B------:R-:W-:Y:S01]  /*1430*/  LOP3.LUT R6, R6, R5, RZ, 0x3c, !PT ;  /* 0x0000000506067212 */ /* 0x000fe200078e3cff */
[----:B------:R-:W-:Y:S01]  /*1440*/  FFMA R24, R24, R21, -1 ;  /* 0xbf80000018187423 */ /* 0x000fe20000000015 */
[----:B------:R-:W-:-:S03]  /*1450*/  I2FP.F32.U32 R23, R23 ;  /* 0x0000001700177245 */ /* 0x000fc60000201000 */
[----:B------:R-:W-:Y:S02]  /*1460*/  IMAD.SHL.U32 R14, R6, 0x10, RZ ;  /* 0x00000010060e7824 */ /* 0x000fe400078e00ff */
[----:B------:R-:W-:-:S03]  /*1470*/  FFMA R26, R23, R22, 1.1641532182693481445e-10 ;  /* 0x2f000000171a7423 */ /* 0x000fc60000000016 */
[----:B------:R-:W-:Y:S01]  /*1480*/  LOP3.LUT R7, R15, R7, R14, 0x96, !PT ;  /* 0x000000070f077212 */ /* 0x000fe200078e960e */
[----:B-1----:R-:W-:Y:S01]  /*1490*/  DMUL R14, R10, R10 ;  /* 0x0000000a0a0e7228 */ /* 0x002fe20000000000 */
[----:B------:R-:W-:Y:S01]  /*14a0*/  FFMA R26, R26, R21, -1 ;  /* 0xbf8000001a1a7423 */ /* 0x000fe20000000015 */
[----:B------:R1:W-:Y:S01]  /*14b0*/  F2F.F64.F32 R10, R24 ;  /* 0x00000018000a7310 */ /* 0x0003e20000201800 */
[----:B------:R-:W-:Y:S01]  /*14c0*/  LOP3.LUT R7, R7, R6, RZ, 0x3c, !PT ;  /* 0x0000000607077212 */ /* 0x000fe200078e3cff */
[----:B--2---:R-:W-:-:S03]  /*14d0*/  DMUL R18, R18, R18 ;  /* 0x0000001212127228 */ /* 0x004fc60000000000 */
[C---:B------:R-:W-:Y:S01]  /*14e0*/  IADD3 R23, PT, PT, R2.reuse, 0x26b663, R7 ;  /* 0x0026b66302177810 */ /* 0x040fe20007ffe007 */
[----:B------:R-:W-:Y:S02]  /*14f0*/  DFMA R12, R12, R12, R14 ;  /* 0x0000000c0c0c722b */ /* 0x000fe4000000000e */
[----:B------:R-:W2:Y:S01]  /*1500*/  F2F.F64.F32 R14, R26 ;  /* 0x0000001a000e7310 */ /* 0x000ea20000201800 */
[----:B------:R-:W-:Y:S01]  /*1510*/  I2FP.F32.U32 R25, R23 ;  /* 0x0000001700197245 */ /* 0x000fe20000201000 */
[----:B------:R-:W-:Y:S01]  /*1520*/  DFMA R18, R16, R16, R18 ;  /* 0x000000101012722b */ /* 0x000fe20000000012 */
[C---:B------:R-:W-:Y:S01]  /*1530*/  IADD3 R23, PT, PT, R2.reuse, 0x212e9e, R6 ;  /* 0x00212e9e02177810 */ /* 0x040fe20007ffe006 */
[----:B------:R-:W-:Y:S02]  /*1540*/  VIADD R2, R2, 0x2c3e28 ;  /* 0x002c3e2802027836 */ /* 0x000fe40000000000 */
[----:B------:R-:W-:Y:S01]  /*1550*/  FFMA R28, R25, R22, 1.1641532182693481445e-10 ;  /* 0x2f000000191c7423 */ /* 0x000fe20000000016 */
[----:B------:R-:W-:Y:S01]  /*1560*/  I2FP.F32.U32 R23, R23 ;  /* 0x0000001700177245 */ /* 0x000fe20000201000 */
[----:B------:R-:W-:-:S02]  /*1570*/  DSETP.GTU.AND P0, PT, R12, 1, PT ;  /* 0x3ff000000c00742a */ /* 0x000fc40003f0c000 */
[-C--:B------:R-:W-:Y:S01]  /*1580*/  FFMA R28, R28, R21.reuse, -1 ;  /* 0xbf8000001c1c7423 */ /* 0x080fe20000000015 */
[----:B------:R-:W-:Y:S01]  /*1590*/  DSETP.GTU.AND P1, PT, R18, 1, PT ;  /* 0x3ff000001200742a */ /* 0x000fe20003f2c000 */
[----:B-1----:R-:W-:Y:S02]  /*15a0*/  FFMA R24, R23, R22, 1.1641532182693481445e-10 ;  /* 0x2f00000017187423 */ /* 0x002fe40000000016 */
[----:B------:R-:W1:Y:S01]  /*15b0*/  F2F.F64.F32 R22, R28 ;  /* 0x0000001c00167310 */ /* 0x000e620000201800 */
[----:B--2---:R-:W-:Y:S01]  /*15c0*/  DMUL R14, R14, R14 ;  /* 0x0000000e0e0e7228 */ /* 0x004fe20000000000 */
[----:B------:R-:W-:-:S06]  /*15d0*/  FFMA R24, R24, R21, -1 ;  /* 0xbf80000018187423 */ /* 0x000fcc0000000015 */
[----:B------:R-:W2:Y:S01]  /*15e0*/  F2F.F64.F32 R12, R24 ;  /* 0x00000018000c7310 */ /* 0x000ea20000201800 */
[----:B------:R-:W-:Y:S01]  /*15f0*/  DFMA R14, R10, R10, R14 ;  /* 0x0000000a0a0e722b */ /* 0x000fe2000000000e */
[----:B------:R-:W-:Y:S02]  /*1600*/  VIADD R10, R20, 0x1 ;  /* 0x00000001140a7836 */ /* 0x000fe40000000000 */
[----:B------:R-:W-:Y:S01]  /*1610*/  @P0 IMAD.MOV R10, RZ, RZ, R20 ;  /* 0x000000ffff0a0224 */ /* 0x000fe200078e0214 */
[----:B-1----:R-:W-:-:S04]  /*1620*/  DMUL R22, R22, R22 ;  /* 0x0000001616167228 */ /* 0x002fc80000000000 */
[----:B------:R-:W-:Y:S01]  /*1630*/  DSETP.GTU.AND P0, PT, R14, 1, PT ;  /* 0x3ff000000e00742a */ /* 0x000fe20003f0c000 */
[----:B------:R-:W-:Y:S02]  /*1640*/  VIADD R11, R10, 0x1 ;  /* 0x000000010a0b7836 */ /* 0x000fe40000000000 */
[----:B------:R-:W-:Y:S01]  /*1650*/  @P1 IMAD.MOV R11, RZ, RZ, R10 ;  /* 0x000000ffff0b1224 */ /* 0x000fe200078e020a */
[----:B--2---:R-:W-:-:S03]  /*1660*/  DFMA R22, R12, R12, R22 ;  /* 0x0000000c0c16722b */ /* 0x004fc60000000016 */
[----:B------:R-:W-:-:S05]  /*1670*/  VIADD R10, R11, 0x1 ;  /* 0x000000010b0a7836 */ /* 0x000fca0000000000 */
[----:B------:R-:W-:Y:S02]  /*1680*/  DSETP.GTU.AND P1, PT, R22, 1, PT ;  /* 0x3ff000001600742a */ /* 0x000fe40003f2c000 */
[----:B------:R-:W-:-:S04]  /*1690*/  @P0 IMAD.MOV R10, RZ, RZ, R11 ;  /* 0x000000ffff0a0224 */ /* 0x000fc800078e020b */
[----:B------:R-:W-:-:S08]  /*16a0*/  VIADD R20, R10, 0x1 ;  /* 0x000000010a147836 */ /* 0x000fd00000000000 */
[----:B------:R-:W-:Y:S01]  /*16b0*/  @P1 IMAD.MOV R20, RZ, RZ, R10 ;  /* 0x000000ffff141224 */ /* 0x000fe200078e020a */
[----:B------:R-:W-:Y:S06]  /*16c0*/  BRA.U UP0, `(.L_x_8) ;  /* 0xfffffff900387547 */ /* 0x000fec000b83ffff */
[----:B------:R-:W1:Y:S01]  /*16d0*/  LDC.64 R10, c[0x0][0x388] ;  /* 0x0000e200ff0a7b82 */ /* 0x000e620000000a00 */
[----:B------:R-:W-:Y:S01]  /*16e0*/  I2FP.F32.U32 R20, R20 ;  /* 0x0000001400147245 */ /* 0x000fe20000201000 */
[----:B------:R-:W-:Y:S01]  /*16f0*/  IMAD.MOV.U32 R2, RZ, RZ, -0x1d6e9df1 ;  /* 0xe291620fff027424 */ /* 0x000fe200078e00ff */
[----:B------:R-:W-:Y:S03]  /*1700*/  STG.E.64 desc[UR6][R8.64+0x8], R4 ;  /* 0x0000080408007986 */ /* 0x000fe6000c101b06 */
[----:B------:R-:W-:Y:S01]  /*1710*/  FMUL R20, R20, 4 ;  /* 0x4080000014147820 */ /* 0x000fe20000400000 */
[----:B------:R-:W-:Y:S03]  /*1720*/  STG.E.64 desc[UR6][R8.64+0x10], R6 ;  /* 0x0000100608007986 */ /* 0x000fe6000c101b06 */
[----:B------:R-:W-:Y:S01]  /*1730*/  FMUL R13, R20, 0.000244140625 ;  /* 0x39800000140d7820 */ /* 0x000fe20000400000 */
[----:B------:R-:W-:Y:S01]  /*1740*/  STG.E.64 desc[UR6][R8.64], R2 ;  /* 0x0000000208007986 */ /* 0x000fe2000c101b06 */
[----:B-1----:R-:W-:-:S05]  /*1750*/  IMAD.WIDE R10, R0, 0x4, R10 ;  /* 0x00000004000a7825 */ /* 0x002fca00078e020a */
[----:B------:R-:W-:Y:S01]  /*1760*/  STG.E desc[UR6][R10.64], R13 ;  /* 0x0000000d0a007986 */ /* 0x000fe2000c101906 */
[----:B------:R-:W-:Y:S05]  /*1770*/  EXIT ;  /* 0x000000000000794d */ /* 0x000fea0003800000 */
.L_x_9:
[----:B------:R-:W-:-:S00]  /*1780*/  BRA `(.L_x_9) ;  /* 0xfffffffc00fc7947 */ /* 0x000fc0000383ffff */
[----:B------:R-:W-:-:S00]  /*1790*/  NOP ;  /* 0x0000000000007918 */ /* 0x000fc00000000000 */
        /* <DEDUP_REMOVED lines=14> */
.L_x_10:


//--------------------- .nv.global.init           --------------------------
	.section	.nv.global.init,"aw",@progbits
	.align	4
.nv.global.init:
	.type		mrg32k3aM1SubSeq,@object
	.size		mrg32k3aM1SubSeq,(mrg32k3aM2SubSeq - mrg32k3aM1SubSeq)
mrg32k3aM1SubSeq:
        /*0000*/ 	.byte	0x0b, 0xcc, 0xee, 0x04, 0x73, 0x29, 0x8b, 0x6f, 0xf6, 0x53, 0x03, 0xf6, 0x23, 0xf6, 0xea, 0xda
        /* <DEDUP_REMOVED lines=125> */
	.type		mrg32k3aM2SubSeq,@object
	.size		mrg32k3aM2SubSeq,(mrg32k3aM1 - mrg32k3aM2SubSeq)
mrg32k3aM2SubSeq:
        /* <DEDUP_REMOVED lines=126> */
	.type		mrg32k3aM1,@object
	.size		mrg32k3aM1,(mrg32k3aM1Seq - mrg32k3aM1)
mrg32k3aM1:
        /* <DEDUP_REMOVED lines=144> */
	.type		mrg32k3aM1Seq,@object
	.size		mrg32k3aM1Seq,(mrg32k3aM2 - mrg32k3aM1Seq)
mrg32k3aM1Seq:
        /* <DEDUP_REMOVED lines=144> */
	.type		mrg32k3aM2,@object
	.size		mrg32k3aM2,(mrg32k3aM2Seq - mrg32k3aM2)
mrg32k3aM2:
        /* <DEDUP_REMOVED lines=144> */
	.type		mrg32k3aM2Seq,@object
	.size		mrg32k3aM2Seq,(precalc_xorwow_matrix - mrg32k3aM2Seq)
mrg32k3aM2Seq:
        /* <DEDUP_REMOVED lines=144> */
	.type		precalc_xorwow_matrix,@object
	.size		precalc_xorwow_matrix,(precalc_xorwow_offset_matrix - precalc_xorwow_matrix)
precalc_xorwow_matrix:
        /* <DEDUP_REMOVED lines=6400> */
	.type		precalc_xorwow_offset_matrix,@object
	.size		precalc_xorwow_offset_matrix,(.L_1 - precalc_xorwow_offset_matrix)
precalc_xorwow_offset_matrix:
        /* <DEDUP_REMOVED lines=6400> */
.L_1:


//--------------------- .nv.shared.reserved.0     --------------------------
	.section	.nv.shared.reserved.0,"aw",@nobits
	.weak		__nv_reservedSMEM_offset_0_alias
	.size		__nv_reservedSMEM_offset_0_alias, 0, 64
	.other		__nv_reservedSMEM_offset_0_alias,@"STO_CUDA_RESERVED_SHARED STV_DEFAULT"
__nv_reservedSMEM_offset_0_alias:
	.zero		0
	.zero		64


//--------------------- .nv.constant0._Z12monteWithGPUP17curandStateXORWOWPf --------------------------
	.section	.nv.constant0._Z12monteWithGPUP17curandStateXORWOWPf,"a",@progbits
	.sectionflags	@""
	.align	4
.nv.constant0._Z12monteWithGPUP17curandStateXORWOWPf:
	.zero		912


//--------------------- SYMBOLS --------------------------

	.type		.nv.reservedSmem.offset0,@object
	.size		.nv.reservedSmem.offset0,0x4
